//
// Generated by NVIDIA NVVM Compiler
//
// Compiler Build ID: CL-36424714
// Cuda compilation tools, release 13.0, V13.0.88
// Based on NVVM 20.0.0
//

.version 9.0
.target sm_100
.address_size 64

	// .globl	monte_carlo
.global .align 4 .b8 precalc_xorwow_matrix[102400];
.global .align 4 .b8 precalc_xorwow_offset_matrix[102400];
.global .align 4 .b8 mrg32k3aM1[2304];
.global .align 4 .b8 mrg32k3aM2[2304];
.global .align 4 .b8 mrg32k3aM1SubSeq[2016];
.global .align 4 .b8 mrg32k3aM2SubSeq[2016];
.global .align 4 .b8 mrg32k3aM1Seq[2304];
.global .align 4 .b8 mrg32k3aM2Seq[2304];
.const .align 8 .b8 __cr_lgamma_table[72];

.visible .entry monte_carlo(
	.param .u64 .ptr .align 1 monte_carlo_param_0,
	.param .u32 monte_carlo_param_1,
	.param .f32 monte_carlo_param_2,
	.param .f32 monte_carlo_param_3,
	.param .f32 monte_carlo_param_4,
	.param .f32 monte_carlo_param_5,
	.param .f32 monte_carlo_param_6
)
{
	.local .align 8 .b8 	__local_depot0[48];
	.reg .b64 	%SP;
	.reg .b64 	%SPL;
	.reg .pred 	%p<67>;
	.reg .b32 	%r<1214>;
	.reg .b32 	%f<56>;
	.reg .b64 	%rd<27>;

	mov.u64 	%SPL, __local_depot0;
	ld.param.u64 	%rd10, [monte_carlo_param_0];
	ld.param.u32 	%r541, [monte_carlo_param_1];
	ld.param.f32 	%f1, [monte_carlo_param_2];
	ld.param.f32 	%f2, [monte_carlo_param_3];
	ld.param.f32 	%f3, [monte_carlo_param_4];
	ld.param.f32 	%f4, [monte_carlo_param_5];
	ld.param.f32 	%f5, [monte_carlo_param_6];
	mov.u32 	%r542, %ctaid.x;
	mov.u32 	%r543, %ntid.x;
	mov.u32 	%r544, %tid.x;
	mad.lo.s32 	%r1, %r542, %r543, %r544;
	setp.ge.s32 	%p1, %r1, %r541;
	@%p1 bra 	$L__BB0_117;
	add.u64 	%rd1, %SPL, 0;
	cvt.s64.s32 	%rd2, %r1;
	mov.b32 	%r948, 1593684748;
	mov.b32 	%r548, 832094735;
	st.local.v2.u32 	[%rd1], {%r548, %r948};
	mov.b32 	%r549, -123459836;
	mov.b32 	%r947, 1111207954;
	st.local.v2.u32 	[%rd1+8], {%r947, %r549};
	mov.b32 	%r944, 1476011280;
	mov.b32 	%r550, -589760388;
	st.local.v2.u32 	[%rd1+16], {%r550, %r944};
	setp.eq.s32 	%p2, %r1, 0;
	@%p2 bra 	$L__BB0_116;
	mov.b32 	%r931, 0;
	mov.b32 	%r948, 1593684748;
	mov.b32 	%r947, 1111207954;
	mov.b32 	%r944, 1476011280;
	mov.u64 	%rd13, precalc_xorwow_matrix;
	mov.u64 	%rd26, %rd2;
$L__BB0_3:
	mov.u64 	%rd3, %rd26;
	and.b64  	%rd4, %rd3, 3;
	setp.eq.s64 	%p3, %rd4, 0;
	@%p3 bra 	$L__BB0_115;
	mul.wide.u32 	%rd12, %r931, 3200;
	add.s64 	%rd5, %rd13, %rd12;
	mov.b32 	%r944, 0;
	mov.u32 	%r945, %r944;
	mov.u32 	%r946, %r944;
	mov.u32 	%r947, %r944;
	mov.u32 	%r948, %r944;
	mov.u32 	%r937, %r944;
$L__BB0_5:
	mul.wide.u32 	%rd14, %r937, 4;
	add.s64 	%rd15, %rd1, %rd14;
	ld.local.u32 	%r12, [%rd15+4];
	shl.b32 	%r13, %r937, 5;
	mov.b32 	%r943, 0;
$L__BB0_6:
	.pragma "nounroll";
	shr.u32 	%r557, %r12, %r943;
	and.b32  	%r558, %r557, 1;
	setp.eq.b32 	%p4, %r558, 1;
	not.pred 	%p5, %p4;
	add.s32 	%r559, %r13, %r943;
	mul.lo.s32 	%r560, %r559, 5;
	mul.wide.u32 	%rd16, %r560, 4;
	add.s64 	%rd6, %rd5, %rd16;
	@%p5 bra 	$L__BB0_8;
	ld.global.u32 	%r561, [%rd6];
	xor.b32  	%r948, %r948, %r561;
	ld.global.u32 	%r562, [%rd6+4];
	xor.b32  	%r947, %r947, %r562;
	ld.global.u32 	%r563, [%rd6+8];
	xor.b32  	%r946, %r946, %r563;
	ld.global.u32 	%r564, [%rd6+12];
	xor.b32  	%r945, %r945, %r564;
	ld.global.u32 	%r565, [%rd6+16];
	xor.b32  	%r944, %r944, %r565;
$L__BB0_8:
	and.b32  	%r567, %r557, 2;
	setp.eq.s32 	%p6, %r567, 0;
	@%p6 bra 	$L__BB0_10;
	ld.global.u32 	%r568, [%rd6+20];
	xor.b32  	%r948, %r948, %r568;
	ld.global.u32 	%r569, [%rd6+24];
	xor.b32  	%r947, %r947, %r569;
	ld.global.u32 	%r570, [%rd6+28];
	xor.b32  	%r946, %r946, %r570;
	ld.global.u32 	%r571, [%rd6+32];
	xor.b32  	%r945, %r945, %r571;
	ld.global.u32 	%r572, [%rd6+36];
	xor.b32  	%r944, %r944, %r572;
$L__BB0_10:
	and.b32  	%r574, %r557, 4;
	setp.eq.s32 	%p7, %r574, 0;
	@%p7 bra 	$L__BB0_12;
	ld.global.u32 	%r575, [%rd6+40];
	xor.b32  	%r948, %r948, %r575;
	ld.global.u32 	%r576, [%rd6+44];
	xor.b32  	%r947, %r947, %r576;
	ld.global.u32 	%r577, [%rd6+48];
	xor.b32  	%r946, %r946, %r577;
	ld.global.u32 	%r578, [%rd6+52];
	xor.b32  	%r945, %r945, %r578;
	ld.global.u32 	%r579, [%rd6+56];
	xor.b32  	%r944, %r944, %r579;
$L__BB0_12:
	and.b32  	%r581, %r557, 8;
	setp.eq.s32 	%p8, %r581, 0;
	@%p8 bra 	$L__BB0_14;
	ld.global.u32 	%r582, [%rd6+60];
	xor.b32  	%r948, %r948, %r582;
	ld.global.u32 	%r583, [%rd6+64];
	xor.b32  	%r947, %r947, %r583;
	ld.global.u32 	%r584, [%rd6+68];
	xor.b32  	%r946, %r946, %r584;
	ld.global.u32 	%r585, [%rd6+72];
	xor.b32  	%r945, %r945, %r585;
	ld.global.u32 	%r586, [%rd6+76];
	xor.b32  	%r944, %r944, %r586;
$L__BB0_14:
	and.b32  	%r588, %r557, 16;
	setp.eq.s32 	%p9, %r588, 0;
	@%p9 bra 	$L__BB0_16;
	ld.global.u32 	%r589, [%rd6+80];
	xor.b32  	%r948, %r948, %r589;
	ld.global.u32 	%r590, [%rd6+84];
	xor.b32  	%r947, %r947, %r590;
	ld.global.u32 	%r591, [%rd6+88];
	xor.b32  	%r946, %r946, %r591;
	ld.global.u32 	%r592, [%rd6+92];
	xor.b32  	%r945, %r945, %r592;
	ld.global.u32 	%r593, [%rd6+96];
	xor.b32  	%r944, %r944, %r593;
$L__BB0_16:
	and.b32  	%r595, %r557, 32;
	setp.eq.s32 	%p10, %r595, 0;
	@%p10 bra 	$L__BB0_18;
	ld.global.u32 	%r596, [%rd6+100];
	xor.b32  	%r948, %r948, %r596;
	ld.global.u32 	%r597, [%rd6+104];
	xor.b32  	%r947, %r947, %r597;
	ld.global.u32 	%r598, [%rd6+108];
	xor.b32  	%r946, %r946, %r598;
	ld.global.u32 	%r599, [%rd6+112];
	xor.b32  	%r945, %r945, %r599;
	ld.global.u32 	%r600, [%rd6+116];
	xor.b32  	%r944, %r944, %r600;
$L__BB0_18:
	and.b32  	%r602, %r557, 64;
	setp.eq.s32 	%p11, %r602, 0;
	@%p11 bra 	$L__BB0_20;
	ld.global.u32 	%r603, [%rd6+120];
	xor.b32  	%r948, %r948, %r603;
	ld.global.u32 	%r604, [%rd6+124];
	xor.b32  	%r947, %r947, %r604;
	ld.global.u32 	%r605, [%rd6+128];
	xor.b32  	%r946, %r946, %r605;
	ld.global.u32 	%r606, [%rd6+132];
	xor.b32  	%r945, %r945, %r606;
	ld.global.u32 	%r607, [%rd6+136];
	xor.b32  	%r944, %r944, %r607;
$L__BB0_20:
	and.b32  	%r609, %r557, 128;
	setp.eq.s32 	%p12, %r609, 0;
	@%p12 bra 	$L__BB0_22;
	ld.global.u32 	%r610, [%rd6+140];
	xor.b32  	%r948, %r948, %r610;
	ld.global.u32 	%r611, [%rd6+144];
	xor.b32  	%r947, %r947, %r611;
	ld.global.u32 	%r612, [%rd6+148];
	xor.b32  	%r946, %r946, %r612;
	ld.global.u32 	%r613, [%rd6+152];
	xor.b32  	%r945, %r945, %r613;
	ld.global.u32 	%r614, [%rd6+156];
	xor.b32  	%r944, %r944, %r614;
$L__BB0_22:
	and.b32  	%r616, %r557, 256;
	setp.eq.s32 	%p13, %r616, 0;
	@%p13 bra 	$L__BB0_24;
	ld.global.u32 	%r617, [%rd6+160];
	xor.b32  	%r948, %r948, %r617;
	ld.global.u32 	%r618, [%rd6+164];
	xor.b32  	%r947, %r947, %r618;
	ld.global.u32 	%r619, [%rd6+168];
	xor.b32  	%r946, %r946, %r619;
	ld.global.u32 	%r620, [%rd6+172];
	xor.b32  	%r945, %r945, %r620;
	ld.global.u32 	%r621, [%rd6+176];
	xor.b32  	%r944, %r944, %r621;
$L__BB0_24:
	and.b32  	%r623, %r557, 512;
	setp.eq.s32 	%p14, %r623, 0;
	@%p14 bra 	$L__BB0_26;
	ld.global.u32 	%r624, [%rd6+180];
	xor.b32  	%r948, %r948, %r624;
	ld.global.u32 	%r625, [%rd6+184];
	xor.b32  	%r947, %r947, %r625;
	ld.global.u32 	%r626, [%rd6+188];
	xor.b32  	%r946, %r946, %r626;
	ld.global.u32 	%r627, [%rd6+192];
	xor.b32  	%r945, %r945, %r627;
	ld.global.u32 	%r628, [%rd6+196];
	xor.b32  	%r944, %r944, %r628;
$L__BB0_26:
	and.b32  	%r630, %r557, 1024;
	setp.eq.s32 	%p15, %r630, 0;
	@%p15 bra 	$L__BB0_28;
	ld.global.u32 	%r631, [%rd6+200];
	xor.b32  	%r948, %r948, %r631;
	ld.global.u32 	%r632, [%rd6+204];
	xor.b32  	%r947, %r947, %r632;
	ld.global.u32 	%r633, [%rd6+208];
	xor.b32  	%r946, %r946, %r633;
	ld.global.u32 	%r634, [%rd6+212];
	xor.b32  	%r945, %r945, %r634;
	ld.global.u32 	%r635, [%rd6+216];
	xor.b32  	%r944, %r944, %r635;
$L__BB0_28:
	and.b32  	%r637, %r557, 2048;
	setp.eq.s32 	%p16, %r637, 0;
	@%p16 bra 	$L__BB0_30;
	ld.global.u32 	%r638, [%rd6+220];
	xor.b32  	%r948, %r948, %r638;
	ld.global.u32 	%r639, [%rd6+224];
	xor.b32  	%r947, %r947, %r639;
	ld.global.u32 	%r640, [%rd6+228];
	xor.b32  	%r946, %r946, %r640;
	ld.global.u32 	%r641, [%rd6+232];
	xor.b32  	%r945, %r945, %r641;
	ld.global.u32 	%r642, [%rd6+236];
	xor.b32  	%r944, %r944, %r642;
$L__BB0_30:
	and.b32  	%r644, %r557, 4096;
	setp.eq.s32 	%p17, %r644, 0;
	@%p17 bra 	$L__BB0_32;
	ld.global.u32 	%r645, [%rd6+240];
	xor.b32  	%r948, %r948, %r645;
	ld.global.u32 	%r646, [%rd6+244];
	xor.b32  	%r947, %r947, %r646;
	ld.global.u32 	%r647, [%rd6+248];
	xor.b32  	%r946, %r946, %r647;
	ld.global.u32 	%r648, [%rd6+252];
	xor.b32  	%r945, %r945, %r648;
	ld.global.u32 	%r649, [%rd6+256];
	xor.b32  	%r944, %r944, %r649;
$L__BB0_32:
	and.b32  	%r651, %r557, 8192;
	setp.eq.s32 	%p18, %r651, 0;
	@%p18 bra 	$L__BB0_34;
	ld.global.u32 	%r652, [%rd6+260];
	xor.b32  	%r948, %r948, %r652;
	ld.global.u32 	%r653, [%rd6+264];
	xor.b32  	%r947, %r947, %r653;
	ld.global.u32 	%r654, [%rd6+268];
	xor.b32  	%r946, %r946, %r654;
	ld.global.u32 	%r655, [%rd6+272];
	xor.b32  	%r945, %r945, %r655;
	ld.global.u32 	%r656, [%rd6+276];
	xor.b32  	%r944, %r944, %r656;
$L__BB0_34:
	and.b32  	%r658, %r557, 16384;
	setp.eq.s32 	%p19, %r658, 0;
	@%p19 bra 	$L__BB0_36;
	ld.global.u32 	%r659, [%rd6+280];
	xor.b32  	%r948, %r948, %r659;
	ld.global.u32 	%r660, [%rd6+284];
	xor.b32  	%r947, %r947, %r660;
	ld.global.u32 	%r661, [%rd6+288];
	xor.b32  	%r946, %r946, %r661;
	ld.global.u32 	%r662, [%rd6+292];
	xor.b32  	%r945, %r945, %r662;
	ld.global.u32 	%r663, [%rd6+296];
	xor.b32  	%r944, %r944, %r663;
$L__BB0_36:
	and.b32  	%r665, %r557, 32768;
	setp.eq.s32 	%p20, %r665, 0;
	@%p20 bra 	$L__BB0_38;
	ld.global.u32 	%r666, [%rd6+300];
	xor.b32  	%r948, %r948, %r666;
	ld.global.u32 	%r667, [%rd6+304];
	xor.b32  	%r947, %r947, %r667;
	ld.global.u32 	%r668, [%rd6+308];
	xor.b32  	%r946, %r946, %r668;
	ld.global.u32 	%r669, [%rd6+312];
	xor.b32  	%r945, %r945, %r669;
	ld.global.u32 	%r670, [%rd6+316];
	xor.b32  	%r944, %r944, %r670;
$L__BB0_38:
	add.s32 	%r943, %r943, 16;
	setp.ne.s32 	%p21, %r943, 32;
	@%p21 bra 	$L__BB0_6;
	mad.lo.s32 	%r671, %r937, -31, %r13;
	add.s32 	%r937, %r671, 1;
	setp.ne.s32 	%p22, %r937, 5;
	@%p22 bra 	$L__BB0_5;
	st.local.u32 	[%rd1+4], %r948;
	st.local.v2.u32 	[%rd1+8], {%r947, %r946};
	st.local.v2.u32 	[%rd1+16], {%r945, %r944};
	setp.eq.s64 	%p23, %rd4, 1;
	@%p23 bra 	$L__BB0_115;
	mov.b32 	%r944, 0;
	mov.u32 	%r1037, %r944;
	mov.u32 	%r1038, %r944;
	mov.u32 	%r947, %r944;
	mov.u32 	%r948, %r944;
	mov.u32 	%r1029, %r944;
$L__BB0_42:
	mul.wide.u32 	%rd17, %r1029, 4;
	add.s64 	%rd18, %rd1, %rd17;
	ld.local.u32 	%r188, [%rd18+4];
	shl.b32 	%r189, %r1029, 5;
	mov.b32 	%r1035, 0;
$L__BB0_43:
	.pragma "nounroll";
	shr.u32 	%r674, %r188, %r1035;
	and.b32  	%r675, %r674, 1;
	setp.eq.b32 	%p24, %r675, 1;
	not.pred 	%p25, %p24;
	add.s32 	%r676, %r189, %r1035;
	mul.lo.s32 	%r677, %r676, 5;
	mul.wide.u32 	%rd19, %r677, 4;
	add.s64 	%rd7, %rd5, %rd19;
	@%p25 bra 	$L__BB0_45;
	ld.global.u32 	%r678, [%rd7];
	xor.b32  	%r948, %r948, %r678;
	ld.global.u32 	%r679, [%rd7+4];
	xor.b32  	%r947, %r947, %r679;
	ld.global.u32 	%r680, [%rd7+8];
	xor.b32  	%r1038, %r1038, %r680;
	ld.global.u32 	%r681, [%rd7+12];
	xor.b32  	%r1037, %r1037, %r681;
	ld.global.u32 	%r682, [%rd7+16];
	xor.b32  	%r944, %r944, %r682;
$L__BB0_45:
	and.b32  	%r684, %r674, 2;
	setp.eq.s32 	%p26, %r684, 0;
	@%p26 bra 	$L__BB0_47;
	ld.global.u32 	%r685, [%rd7+20];
	xor.b32  	%r948, %r948, %r685;
	ld.global.u32 	%r686, [%rd7+24];
	xor.b32  	%r947, %r947, %r686;
	ld.global.u32 	%r687, [%rd7+28];
	xor.b32  	%r1038, %r1038, %r687;
	ld.global.u32 	%r688, [%rd7+32];
	xor.b32  	%r1037, %r1037, %r688;
	ld.global.u32 	%r689, [%rd7+36];
	xor.b32  	%r944, %r944, %r689;
$L__BB0_47:
	and.b32  	%r691, %r674, 4;
	setp.eq.s32 	%p27, %r691, 0;
	@%p27 bra 	$L__BB0_49;
	ld.global.u32 	%r692, [%rd7+40];
	xor.b32  	%r948, %r948, %r692;
	ld.global.u32 	%r693, [%rd7+44];
	xor.b32  	%r947, %r947, %r693;
	ld.global.u32 	%r694, [%rd7+48];
	xor.b32  	%r1038, %r1038, %r694;
	ld.global.u32 	%r695, [%rd7+52];
	xor.b32  	%r1037, %r1037, %r695;
	ld.global.u32 	%r696, [%rd7+56];
	xor.b32  	%r944, %r944, %r696;
$L__BB0_49:
	and.b32  	%r698, %r674, 8;
	setp.eq.s32 	%p28, %r698, 0;
	@%p28 bra 	$L__BB0_51;
	ld.global.u32 	%r699, [%rd7+60];
	xor.b32  	%r948, %r948, %r699;
	ld.global.u32 	%r700, [%rd7+64];
	xor.b32  	%r947, %r947, %r700;
	ld.global.u32 	%r701, [%rd7+68];
	xor.b32  	%r1038, %r1038, %r701;
	ld.global.u32 	%r702, [%rd7+72];
	xor.b32  	%r1037, %r1037, %r702;
	ld.global.u32 	%r703, [%rd7+76];
	xor.b32  	%r944, %r944, %r703;
$L__BB0_51:
	and.b32  	%r705, %r674, 16;
	setp.eq.s32 	%p29, %r705, 0;
	@%p29 bra 	$L__BB0_53;
	ld.global.u32 	%r706, [%rd7+80];
	xor.b32  	%r948, %r948, %r706;
	ld.global.u32 	%r707, [%rd7+84];
	xor.b32  	%r947, %r947, %r707;
	ld.global.u32 	%r708, [%rd7+88];
	xor.b32  	%r1038, %r1038, %r708;
	ld.global.u32 	%r709, [%rd7+92];
	xor.b32  	%r1037, %r1037, %r709;
	ld.global.u32 	%r710, [%rd7+96];
	xor.b32  	%r944, %r944, %r710;
$L__BB0_53:
	and.b32  	%r712, %r674, 32;
	setp.eq.s32 	%p30, %r712, 0;
	@%p30 bra 	$L__BB0_55;
	ld.global.u32 	%r713, [%rd7+100];
	xor.b32  	%r948, %r948, %r713;
	ld.global.u32 	%r714, [%rd7+104];
	xor.b32  	%r947, %r947, %r714;
	ld.global.u32 	%r715, [%rd7+108];
	xor.b32  	%r1038, %r1038, %r715;
	ld.global.u32 	%r716, [%rd7+112];
	xor.b32  	%r1037, %r1037, %r716;
	ld.global.u32 	%r717, [%rd7+116];
	xor.b32  	%r944, %r944, %r717;
$L__BB0_55:
	and.b32  	%r719, %r674, 64;
	setp.eq.s32 	%p31, %r719, 0;
	@%p31 bra 	$L__BB0_57;
	ld.global.u32 	%r720, [%rd7+120];
	xor.b32  	%r948, %r948, %r720;
	ld.global.u32 	%r721, [%rd7+124];
	xor.b32  	%r947, %r947, %r721;
	ld.global.u32 	%r722, [%rd7+128];
	xor.b32  	%r1038, %r1038, %r722;
	ld.global.u32 	%r723, [%rd7+132];
	xor.b32  	%r1037, %r1037, %r723;
	ld.global.u32 	%r724, [%rd7+136];
	xor.b32  	%r944, %r944, %r724;
$L__BB0_57:
	and.b32  	%r726, %r674, 128;
	setp.eq.s32 	%p32, %r726, 0;
	@%p32 bra 	$L__BB0_59;
	ld.global.u32 	%r727, [%rd7+140];
	xor.b32  	%r948, %r948, %r727;
	ld.global.u32 	%r728, [%rd7+144];
	xor.b32  	%r947, %r947, %r728;
	ld.global.u32 	%r729, [%rd7+148];
	xor.b32  	%r1038, %r1038, %r729;
	ld.global.u32 	%r730, [%rd7+152];
	xor.b32  	%r1037, %r1037, %r730;
	ld.global.u32 	%r731, [%rd7+156];
	xor.b32  	%r944, %r944, %r731;
$L__BB0_59:
	and.b32  	%r733, %r674, 256;
	setp.eq.s32 	%p33, %r733, 0;
	@%p33 bra 	$L__BB0_61;
	ld.global.u32 	%r734, [%rd7+160];
	xor.b32  	%r948, %r948, %r734;
	ld.global.u32 	%r735, [%rd7+164];
	xor.b32  	%r947, %r947, %r735;
	ld.global.u32 	%r736, [%rd7+168];
	xor.b32  	%r1038, %r1038, %r736;
	ld.global.u32 	%r737, [%rd7+172];
	xor.b32  	%r1037, %r1037, %r737;
	ld.global.u32 	%r738, [%rd7+176];
	xor.b32  	%r944, %r944, %r738;
$L__BB0_61:
	and.b32  	%r740, %r674, 512;
	setp.eq.s32 	%p34, %r740, 0;
	@%p34 bra 	$L__BB0_63;
	ld.global.u32 	%r741, [%rd7+180];
	xor.b32  	%r948, %r948, %r741;
	ld.global.u32 	%r742, [%rd7+184];
	xor.b32  	%r947, %r947, %r742;
	ld.global.u32 	%r743, [%rd7+188];
	xor.b32  	%r1038, %r1038, %r743;
	ld.global.u32 	%r744, [%rd7+192];
	xor.b32  	%r1037, %r1037, %r744;
	ld.global.u32 	%r745, [%rd7+196];
	xor.b32  	%r944, %r944, %r745;
$L__BB0_63:
	and.b32  	%r747, %r674, 1024;
	setp.eq.s32 	%p35, %r747, 0;
	@%p35 bra 	$L__BB0_65;
	ld.global.u32 	%r748, [%rd7+200];
	xor.b32  	%r948, %r948, %r748;
	ld.global.u32 	%r749, [%rd7+204];
	xor.b32  	%r947, %r947, %r749;
	ld.global.u32 	%r750, [%rd7+208];
	xor.b32  	%r1038, %r1038, %r750;
	ld.global.u32 	%r751, [%rd7+212];
	xor.b32  	%r1037, %r1037, %r751;
	ld.global.u32 	%r752, [%rd7+216];
	xor.b32  	%r944, %r944, %r752;
$L__BB0_65:
	and.b32  	%r754, %r674, 2048;
	setp.eq.s32 	%p36, %r754, 0;
	@%p36 bra 	$L__BB0_67;
	ld.global.u32 	%r755, [%rd7+220];
	xor.b32  	%r948, %r948, %r755;
	ld.global.u32 	%r756, [%rd7+224];
	xor.b32  	%r947, %r947, %r756;
	ld.global.u32 	%r757, [%rd7+228];
	xor.b32  	%r1038, %r1038, %r757;
	ld.global.u32 	%r758, [%rd7+232];
	xor.b32  	%r1037, %r1037, %r758;
	ld.global.u32 	%r759, [%rd7+236];
	xor.b32  	%r944, %r944, %r759;
$L__BB0_67:
	and.b32  	%r761, %r674, 4096;
	setp.eq.s32 	%p37, %r761, 0;
	@%p37 bra 	$L__BB0_69;
	ld.global.u32 	%r762, [%rd7+240];
	xor.b32  	%r948, %r948, %r762;
	ld.global.u32 	%r763, [%rd7+244];
	xor.b32  	%r947, %r947, %r763;
	ld.global.u32 	%r764, [%rd7+248];
	xor.b32  	%r1038, %r1038, %r764;
	ld.global.u32 	%r765, [%rd7+252];
	xor.b32  	%r1037, %r1037, %r765;
	ld.global.u32 	%r766, [%rd7+256];
	xor.b32  	%r944, %r944, %r766;
$L__BB0_69:
	and.b32  	%r768, %r674, 8192;
	setp.eq.s32 	%p38, %r768, 0;
	@%p38 bra 	$L__BB0_71;
	ld.global.u32 	%r769, [%rd7+260];
	xor.b32  	%r948, %r948, %r769;
	ld.global.u32 	%r770, [%rd7+264];
	xor.b32  	%r947, %r947, %r770;
	ld.global.u32 	%r771, [%rd7+268];
	xor.b32  	%r1038, %r1038, %r771;
	ld.global.u32 	%r772, [%rd7+272];
	xor.b32  	%r1037, %r1037, %r772;
	ld.global.u32 	%r773, [%rd7+276];
	xor.b32  	%r944, %r944, %r773;
$L__BB0_71:
	and.b32  	%r775, %r674, 16384;
	setp.eq.s32 	%p39, %r775, 0;
	@%p39 bra 	$L__BB0_73;
	ld.global.u32 	%r776, [%rd7+280];
	xor.b32  	%r948, %r948, %r776;
	ld.global.u32 	%r777, [%rd7+284];
	xor.b32  	%r947, %r947, %r777;
	ld.global.u32 	%r778, [%rd7+288];
	xor.b32  	%r1038, %r1038, %r778;
	ld.global.u32 	%r779, [%rd7+292];
	xor.b32  	%r1037, %r1037, %r779;
	ld.global.u32 	%r780, [%rd7+296];
	xor.b32  	%r944, %r944, %r780;
$L__BB0_73:
	and.b32  	%r782, %r674, 32768;
	setp.eq.s32 	%p40, %r782, 0;
	@%p40 bra 	$L__BB0_75;
	ld.global.u32 	%r783, [%rd7+300];
	xor.b32  	%r948, %r948, %r783;
	ld.global.u32 	%r784, [%rd7+304];
	xor.b32  	%r947, %r947, %r784;
	ld.global.u32 	%r785, [%rd7+308];
	xor.b32  	%r1038, %r1038, %r785;
	ld.global.u32 	%r786, [%rd7+312];
	xor.b32  	%r1037, %r1037, %r786;
	ld.global.u32 	%r787, [%rd7+316];
	xor.b32  	%r944, %r944, %r787;
$L__BB0_75:
	add.s32 	%r1035, %r1035, 16;
	setp.ne.s32 	%p41, %r1035, 32;
	@%p41 bra 	$L__BB0_43;
	mad.lo.s32 	%r788, %r1029, -31, %r189;
	add.s32 	%r1029, %r788, 1;
	setp.ne.s32 	%p42, %r1029, 5;
	@%p42 bra 	$L__BB0_42;
	st.local.u32 	[%rd1+4], %r948;
	st.local.v2.u32 	[%rd1+8], {%r947, %r1038};
	st.local.v2.u32 	[%rd1+16], {%r1037, %r944};
	setp.ne.s64 	%p43, %rd4, 3;
	@%p43 bra 	$L__BB0_115;
	mov.b32 	%r944, 0;
	mov.u32 	%r1129, %r944;
	mov.u32 	%r1130, %r944;
	mov.u32 	%r947, %r944;
	mov.u32 	%r948, %r944;
	mov.u32 	%r1121, %r944;
$L__BB0_79:
	mul.wide.u32 	%rd20, %r1121, 4;
	add.s64 	%rd21, %rd1, %rd20;
	ld.local.u32 	%r364, [%rd21+4];
	shl.b32 	%r365, %r1121, 5;
	mov.b32 	%r1127, 0;
$L__BB0_80:
	.pragma "nounroll";
	shr.u32 	%r791, %r364, %r1127;
	and.b32  	%r792, %r791, 1;
	setp.eq.b32 	%p44, %r792, 1;
	not.pred 	%p45, %p44;
	add.s32 	%r793, %r365, %r1127;
	mul.lo.s32 	%r794, %r793, 5;
	mul.wide.u32 	%rd22, %r794, 4;
	add.s64 	%rd8, %rd5, %rd22;
	@%p45 bra 	$L__BB0_82;
	ld.global.u32 	%r795, [%rd8];
	xor.b32  	%r948, %r948, %r795;
	ld.global.u32 	%r796, [%rd8+4];
	xor.b32  	%r947, %r947, %r796;
	ld.global.u32 	%r797, [%rd8+8];
	xor.b32  	%r1130, %r1130, %r797;
	ld.global.u32 	%r798, [%rd8+12];
	xor.b32  	%r1129, %r1129, %r798;
	ld.global.u32 	%r799, [%rd8+16];
	xor.b32  	%r944, %r944, %r799;
$L__BB0_82:
	and.b32  	%r801, %r791, 2;
	setp.eq.s32 	%p46, %r801, 0;
	@%p46 bra 	$L__BB0_84;
	ld.global.u32 	%r802, [%rd8+20];
	xor.b32  	%r948, %r948, %r802;
	ld.global.u32 	%r803, [%rd8+24];
	xor.b32  	%r947, %r947, %r803;
	ld.global.u32 	%r804, [%rd8+28];
	xor.b32  	%r1130, %r1130, %r804;
	ld.global.u32 	%r805, [%rd8+32];
	xor.b32  	%r1129, %r1129, %r805;
	ld.global.u32 	%r806, [%rd8+36];
	xor.b32  	%r944, %r944, %r806;
$L__BB0_84:
	and.b32  	%r808, %r791, 4;
	setp.eq.s32 	%p47, %r808, 0;
	@%p47 bra 	$L__BB0_86;
	ld.global.u32 	%r809, [%rd8+40];
	xor.b32  	%r948, %r948, %r809;
	ld.global.u32 	%r810, [%rd8+44];
	xor.b32  	%r947, %r947, %r810;
	ld.global.u32 	%r811, [%rd8+48];
	xor.b32  	%r1130, %r1130, %r811;
	ld.global.u32 	%r812, [%rd8+52];
	xor.b32  	%r1129, %r1129, %r812;
	ld.global.u32 	%r813, [%rd8+56];
	xor.b32  	%r944, %r944, %r813;
$L__BB0_86:
	and.b32  	%r815, %r791, 8;
	setp.eq.s32 	%p48, %r815, 0;
	@%p48 bra 	$L__BB0_88;
	ld.global.u32 	%r816, [%rd8+60];
	xor.b32  	%r948, %r948, %r816;
	ld.global.u32 	%r817, [%rd8+64];
	xor.b32  	%r947, %r947, %r817;
	ld.global.u32 	%r818, [%rd8+68];
	xor.b32  	%r1130, %r1130, %r818;
	ld.global.u32 	%r819, [%rd8+72];
	xor.b32  	%r1129, %r1129, %r819;
	ld.global.u32 	%r820, [%rd8+76];
	xor.b32  	%r944, %r944, %r820;
$L__BB0_88:
	and.b32  	%r822, %r791, 16;
	setp.eq.s32 	%p49, %r822, 0;
	@%p49 bra 	$L__BB0_90;
	ld.global.u32 	%r823, [%rd8+80];
	xor.b32  	%r948, %r948, %r823;
	ld.global.u32 	%r824, [%rd8+84];
	xor.b32  	%r947, %r947, %r824;
	ld.global.u32 	%r825, [%rd8+88];
	xor.b32  	%r1130, %r1130, %r825;
	ld.global.u32 	%r826, [%rd8+92];
	xor.b32  	%r1129, %r1129, %r826;
	ld.global.u32 	%r827, [%rd8+96];
	xor.b32  	%r944, %r944, %r827;
$L__BB0_90:
	and.b32  	%r829, %r791, 32;
	setp.eq.s32 	%p50, %r829, 0;
	@%p50 bra 	$L__BB0_92;
	ld.global.u32 	%r830, [%rd8+100];
	xor.b32  	%r948, %r948, %r830;
	ld.global.u32 	%r831, [%rd8+104];
	xor.b32  	%r947, %r947, %r831;
	ld.global.u32 	%r832, [%rd8+108];
	xor.b32  	%r1130, %r1130, %r832;
	ld.global.u32 	%r833, [%rd8+112];
	xor.b32  	%r1129, %r1129, %r833;
	ld.global.u32 	%r834, [%rd8+116];
	xor.b32  	%r944, %r944, %r834;
$L__BB0_92:
	and.b32  	%r836, %r791, 64;
	setp.eq.s32 	%p51, %r836, 0;
	@%p51 bra 	$L__BB0_94;
	ld.global.u32 	%r837, [%rd8+120];
	xor.b32  	%r948, %r948, %r837;
	ld.global.u32 	%r838, [%rd8+124];
	xor.b32  	%r947, %r947, %r838;
	ld.global.u32 	%r839, [%rd8+128];
	xor.b32  	%r1130, %r1130, %r839;
	ld.global.u32 	%r840, [%rd8+132];
	xor.b32  	%r1129, %r1129, %r840;
	ld.global.u32 	%r841, [%rd8+136];
	xor.b32  	%r944, %r944, %r841;
$L__BB0_94:
	and.b32  	%r843, %r791, 128;
	setp.eq.s32 	%p52, %r843, 0;
	@%p52 bra 	$L__BB0_96;
	ld.global.u32 	%r844, [%rd8+140];
	xor.b32  	%r948, %r948, %r844;
	ld.global.u32 	%r845, [%rd8+144];
	xor.b32  	%r947, %r947, %r845;
	ld.global.u32 	%r846, [%rd8+148];
	xor.b32  	%r1130, %r1130, %r846;
	ld.global.u32 	%r847, [%rd8+152];
	xor.b32  	%r1129, %r1129, %r847;
	ld.global.u32 	%r848, [%rd8+156];
	xor.b32  	%r944, %r944, %r848;
$L__BB0_96:
	and.b32  	%r850, %r791, 256;
	setp.eq.s32 	%p53, %r850, 0;
	@%p53 bra 	$L__BB0_98;
	ld.global.u32 	%r851, [%rd8+160];
	xor.b32  	%r948, %r948, %r851;
	ld.global.u32 	%r852, [%rd8+164];
	xor.b32  	%r947, %r947, %r852;
	ld.global.u32 	%r853, [%rd8+168];
	xor.b32  	%r1130, %r1130, %r853;
	ld.global.u32 	%r854, [%rd8+172];
	xor.b32  	%r1129, %r1129, %r854;
	ld.global.u32 	%r855, [%rd8+176];
	xor.b32  	%r944, %r944, %r855;
$L__BB0_98:
	and.b32  	%r857, %r791, 512;
	setp.eq.s32 	%p54, %r857, 0;
	@%p54 bra 	$L__BB0_100;
	ld.global.u32 	%r858, [%rd8+180];
	xor.b32  	%r948, %r948, %r858;
	ld.global.u32 	%r859, [%rd8+184];
	xor.b32  	%r947, %r947, %r859;
	ld.global.u32 	%r860, [%rd8+188];
	xor.b32  	%r1130, %r1130, %r860;
	ld.global.u32 	%r861, [%rd8+192];
	xor.b32  	%r1129, %r1129, %r861;
	ld.global.u32 	%r862, [%rd8+196];
	xor.b32  	%r944, %r944, %r862;
$L__BB0_100:
	and.b32  	%r864, %r791, 1024;
	setp.eq.s32 	%p55, %r864, 0;
	@%p55 bra 	$L__BB0_102;
	ld.global.u32 	%r865, [%rd8+200];
	xor.b32  	%r948, %r948, %r865;
	ld.global.u32 	%r866, [%rd8+204];
	xor.b32  	%r947, %r947, %r866;
	ld.global.u32 	%r867, [%rd8+208];
	xor.b32  	%r1130, %r1130, %r867;
	ld.global.u32 	%r868, [%rd8+212];
	xor.b32  	%r1129, %r1129, %r868;
	ld.global.u32 	%r869, [%rd8+216];
	xor.b32  	%r944, %r944, %r869;
$L__BB0_102:
	and.b32  	%r871, %r791, 2048;
	setp.eq.s32 	%p56, %r871, 0;
	@%p56 bra 	$L__BB0_104;
	ld.global.u32 	%r872, [%rd8+220];
	xor.b32  	%r948, %r948, %r872;
	ld.global.u32 	%r873, [%rd8+224];
	xor.b32  	%r947, %r947, %r873;
	ld.global.u32 	%r874, [%rd8+228];
	xor.b32  	%r1130, %r1130, %r874;
	ld.global.u32 	%r875, [%rd8+232];
	xor.b32  	%r1129, %r1129, %r875;
	ld.global.u32 	%r876, [%rd8+236];
	xor.b32  	%r944, %r944, %r876;
$L__BB0_104:
	and.b32  	%r878, %r791, 4096;
	setp.eq.s32 	%p57, %r878, 0;
	@%p57 bra 	$L__BB0_106;
	ld.global.u32 	%r879, [%rd8+240];
	xor.b32  	%r948, %r948, %r879;
	ld.global.u32 	%r880, [%rd8+244];
	xor.b32  	%r947, %r947, %r880;
	ld.global.u32 	%r881, [%rd8+248];
	xor.b32  	%r1130, %r1130, %r881;
	ld.global.u32 	%r882, [%rd8+252];
	xor.b32  	%r1129, %r1129, %r882;
	ld.global.u32 	%r883, [%rd8+256];
	xor.b32  	%r944, %r944, %r883;
$L__BB0_106:
	and.b32  	%r885, %r791, 8192;
	setp.eq.s32 	%p58, %r885, 0;
	@%p58 bra 	$L__BB0_108;
	ld.global.u32 	%r886, [%rd8+260];
	xor.b32  	%r948, %r948, %r886;
	ld.global.u32 	%r887, [%rd8+264];
	xor.b32  	%r947, %r947, %r887;
	ld.global.u32 	%r888, [%rd8+268];
	xor.b32  	%r1130, %r1130, %r888;
	ld.global.u32 	%r889, [%rd8+272];
	xor.b32  	%r1129, %r1129, %r889;
	ld.global.u32 	%r890, [%rd8+276];
	xor.b32  	%r944, %r944, %r890;
$L__BB0_108:
	and.b32  	%r892, %r791, 16384;
	setp.eq.s32 	%p59, %r892, 0;
	@%p59 bra 	$L__BB0_110;
	ld.global.u32 	%r893, [%rd8+280];
	xor.b32  	%r948, %r948, %r893;
	ld.global.u32 	%r894, [%rd8+284];
	xor.b32  	%r947, %r947, %r894;
	ld.global.u32 	%r895, [%rd8+288];
	xor.b32  	%r1130, %r1130, %r895;
	ld.global.u32 	%r896, [%rd8+292];
	xor.b32  	%r1129, %r1129, %r896;
	ld.global.u32 	%r897, [%rd8+296];
	xor.b32  	%r944, %r944, %r897;
$L__BB0_110:
	and.b32  	%r899, %r791, 32768;
	setp.eq.s32 	%p60, %r899, 0;
	@%p60 bra 	$L__BB0_112;
	ld.global.u32 	%r900, [%rd8+300];
	xor.b32  	%r948, %r948, %r900;
	ld.global.u32 	%r901, [%rd8+304];
	xor.b32  	%r947, %r947, %r901;
	ld.global.u32 	%r902, [%rd8+308];
	xor.b32  	%r1130, %r1130, %r902;
	ld.global.u32 	%r903, [%rd8+312];
	xor.b32  	%r1129, %r1129, %r903;
	ld.global.u32 	%r904, [%rd8+316];
	xor.b32  	%r944, %r944, %r904;
$L__BB0_112:
	add.s32 	%r1127, %r1127, 16;
	setp.ne.s32 	%p61, %r1127, 32;
	@%p61 bra 	$L__BB0_80;
	mad.lo.s32 	%r905, %r1121, -31, %r365;
	add.s32 	%r1121, %r905, 1;
	setp.ne.s32 	%p62, %r1121, 5;
	@%p62 bra 	$L__BB0_79;
	st.local.u32 	[%rd1+4], %r948;
	st.local.v2.u32 	[%rd1+8], {%r947, %r1130};
	st.local.v2.u32 	[%rd1+16], {%r1129, %r944};
$L__BB0_115:
	shr.u64 	%rd26, %rd3, 2;
	add.s32 	%r931, %r931, 1;
	setp.gt.u64 	%p63, %rd3, 3;
	@%p63 bra 	$L__BB0_3;
$L__BB0_116:
	shr.u32 	%r906, %r948, 2;
	xor.b32  	%r907, %r906, %r948;
	shl.b32 	%r908, %r944, 4;
	shl.b32 	%r909, %r907, 1;
	xor.b32  	%r910, %r909, %r908;
	xor.b32  	%r911, %r910, %r907;
	xor.b32  	%r912, %r911, %r944;
	add.s32 	%r913, %r912, 832457172;
	shr.u32 	%r914, %r947, 2;
	xor.b32  	%r915, %r914, %r947;
	shl.b32 	%r916, %r912, 4;
	shl.b32 	%r917, %r915, 1;
	xor.b32  	%r918, %r917, %r916;
	xor.b32  	%r919, %r918, %r915;
	xor.b32  	%r920, %r919, %r912;
	add.s32 	%r921, %r920, 832819609;
	cvt.rn.f32.u32 	%f6, %r913;
	fma.rn.f32 	%f7, %f6, 0f2F800000, 0f2F000000;
	cvt.rn.f32.u32 	%f8, %r921;
	fma.rn.f32 	%f9, %f8, 0f30C90FDB, 0f30490FDB;
	setp.lt.f32 	%p64, %f7, 0f00800000;
	mul.f32 	%f10, %f7, 0f4B000000;
	selp.f32 	%f11, %f10, %f7, %p64;
	selp.f32 	%f12, 0fC1B80000, 0f00000000, %p64;
	mov.b32 	%r922, %f11;
	add.s32 	%r923, %r922, -1059760811;
	and.b32  	%r924, %r923, -8388608;
	sub.s32 	%r925, %r922, %r924;
	mov.b32 	%f13, %r925;
	cvt.rn.f32.s32 	%f14, %r924;
	fma.rn.f32 	%f15, %f14, 0f34000000, %f12;
	add.f32 	%f16, %f13, 0fBF800000;
	fma.rn.f32 	%f17, %f16, 0fBE055027, 0f3E1039F6;
	fma.rn.f32 	%f18, %f17, %f16, 0fBDF8CDCC;
	fma.rn.f32 	%f19, %f18, %f16, 0f3E0F2955;
	fma.rn.f32 	%f20, %f19, %f16, 0fBE2AD8B9;
	fma.rn.f32 	%f21, %f20, %f16, 0f3E4CED0B;
	fma.rn.f32 	%f22, %f21, %f16, 0fBE7FFF22;
	fma.rn.f32 	%f23, %f22, %f16, 0f3EAAAA78;
	fma.rn.f32 	%f24, %f23, %f16, 0fBF000000;
	mul.f32 	%f25, %f16, %f24;
	fma.rn.f32 	%f26, %f25, %f16, %f16;
	fma.rn.f32 	%f27, %f15, 0f3F317218, %f26;
	setp.gt.u32 	%p65, %r922, 2139095039;
	fma.rn.f32 	%f28, %f11, 0f7F800000, 0f7F800000;
	selp.f32 	%f29, %f28, %f27, %p65;
	setp.eq.f32 	%p66, %f11, 0f00000000;
	mul.f32 	%f30, %f29, 0fC0000000;
	selp.f32 	%f31, 0f7F800000, %f30, %p66;
	sqrt.rn.f32 	%f32, %f31;
	sin.approx.f32 	%f33, %f9;
	mul.f32 	%f34, %f32, %f33;
	mul.f32 	%f35, %f4, 0fBF000000;
	fma.rn.f32 	%f36, %f4, %f35, %f3;
	sqrt.rn.f32 	%f37, %f5;
	mul.f32 	%f38, %f4, %f37;
	mul.f32 	%f39, %f34, %f38;
	fma.rn.f32 	%f40, %f5, %f36, %f39;
	fma.rn.f32 	%f41, %f40, 0f3BBB989D, 0f3F000000;
	cvt.sat.f32.f32 	%f42, %f41;
	mov.f32 	%f43, 0f4B400001;
	mov.f32 	%f44, 0f437C0000;
	fma.rm.f32 	%f45, %f42, %f44, %f43;
	add.f32 	%f46, %f45, 0fCB40007F;
	neg.f32 	%f47, %f46;
	fma.rn.f32 	%f48, %f40, 0f3FB8AA3B, %f47;
	fma.rn.f32 	%f49, %f40, 0f32A57060, %f48;
	mov.b32 	%r926, %f45;
	shl.b32 	%r927, %r926, 23;
	mov.b32 	%f50, %r927;
	ex2.approx.ftz.f32 	%f51, %f49;
	mul.f32 	%f52, %f51, %f50;
	mul.f32 	%f53, %f1, %f52;
	sub.f32 	%f54, %f53, %f2;
	max.f32 	%f55, %f54, 0f00000000;
	cvta.to.global.u64 	%rd23, %rd10;
	shl.b64 	%rd24, %rd2, 2;
	add.s64 	%rd25, %rd23, %rd24;
	st.global.f32 	[%rd25], %f55;
$L__BB0_117:
	ret;

}


// ===== COMPILED SASS (sm_100) =====

	.target	sm_100

	.elftype	@"ET_EXEC"


//--------------------- .note.nv.tkinfo           --------------------------
	.section	.note.nv.tkinfo,"",@"SHT_NOTE"
	.sectionflags	@"SHF_NOTE_NV_TKINFO"
	.tkinfo
        /*0018*/ 	.word	0x00000002
        /*0030*/ 	.string	""
        /*0030*/ 	.string	"ptxas"
        /*0030*/ 	.string	"Cuda compilation tools, release 13.0, V13.0.88"
        /*0030*/ 	.string	"Build cuda_13.0.r13.0/compiler.36424714_0"
        /*0030*/ 	.string	"-arch sm_100 -m 64 "



//--------------------- .note.nv.cuinfo           --------------------------
	.section	.note.nv.cuinfo,"",@"SHT_NOTE"
	.sectionflags	@"SHF_NOTE_NV_CUINFO"
        /*0018*/ 	.short	0x0002
        /*001a*/ 	.short	0x0064
        /*001c*/ 	.short	0x0082
	.zero		2


//--------------------- .nv.info                  --------------------------
	.section	.nv.info,"",@"SHT_CUDA_INFO"
	.align	4


	//----- nvinfo : EIATTR_REGCOUNT
	.align		4
        /*0000*/ 	.byte	0x04, 0x2f
        /*0002*/ 	.short	(.L_10 - .L_9)
	.align		4
.L_9:
        /*0004*/ 	.word	index@(monte_carlo)
        /*0008*/ 	.word	0x00000020


	//----- nvinfo : EIATTR_FRAME_SIZE
	.align		4
.L_10:
        /*000c*/ 	.byte	0x04, 0x11
        /*000e*/ 	.short	(.L_12 - .L_11)
	.align		4
.L_11:
        /*0010*/ 	.word	index@($__internal_0_$__cuda_sm20_sqrt_rn_f32_slowpath)
        /*0014*/ 	.word	0x00000030


	//----- nvinfo : EIATTR_FRAME_SIZE
	.align		4
.L_12:
        /*0018*/ 	.byte	0x04, 0x11
        /*001a*/ 	.short	(.L_14 - .L_13)
	.align		4
.L_13:
        /*001c*/ 	.word	index@(monte_carlo)
        /*0020*/ 	.word	0x00000030


	//----- nvinfo : EIATTR_MIN_STACK_SIZE
	.align		4
.L_14:
        /*0024*/ 	.byte	0x04, 0x12
        /*0026*/ 	.short	(.L_16 - .L_15)
	.align		4
.L_15:
        /*0028*/ 	.word	index@(monte_carlo)
        /*002c*/ 	.word	0x00000030
.L_16:


//--------------------- .nv.compat                --------------------------
	.section	.nv.compat,"",@"SHT_CUDA_COMPAT_INFO"
	.align	4
        /*0000*/ 	.byte	0x02, 0x09, 0x00, 0x00, 0x02, 0x02, 0x01, 0x00, 0x02, 0x05, 0x05, 0x00, 0x03, 0x07, 0x01, 0x01
        /*0010*/ 	.byte	0x02, 0x03, 0x00, 0x00, 0x02, 0x06, 0x01, 0x00, 0x04, 0x0b, 0x08, 0x00, 0x01, 0x00, 0x00, 0x00
        /*0020*/ 	.byte	0x00, 0x00, 0x00, 0x00


//--------------------- .nv.info.monte_carlo      --------------------------
	.section	.nv.info.monte_carlo,"",@"SHT_CUDA_INFO"
	.sectionflags	@""
	.align	4


	//----- nvinfo : EIATTR_CUDA_API_VERSION
	.align		4
        /*0000*/ 	.byte	0x04, 0x37
        /*0002*/ 	.short	(.L_18 - .L_17)
.L_17:
        /*0004*/ 	.word	0x00000082


	//----- nvinfo : EIATTR_KPARAM_INFO
	.align		4
.L_18:
        /*0008*/ 	.byte	0x04, 0x17
        /*000a*/ 	.short	(.L_20 - .L_19)
.L_19:
        /*000c*/ 	.word	0x00000000
        /*0010*/ 	.short	0x0006
        /*0012*/ 	.short	0x001c
        /*0014*/ 	.byte	0x00, 0xf0, 0x11, 0x00


	//----- nvinfo : EIATTR_KPARAM_INFO
	.align		4
.L_20:
        /*0018*/ 	.byte	0x04, 0x17
        /*001a*/ 	.short	(.L_22 - .L_21)
.L_21:
        /*001c*/ 	.word	0x00000000
        /*0020*/ 	.short	0x0005
        /*0022*/ 	.short	0x0018
        /*0024*/ 	.byte	0x00, 0xf0, 0x11, 0x00


	//----- nvinfo : EIATTR_KPARAM_INFO
	.align		4
.L_22:
        /*0028*/ 	.byte	0x04, 0x17
        /*002a*/ 	.short	(.L_24 - .L_23)
.L_23:
        /*002c*/ 	.word	0x00000000
        /*0030*/ 	.short	0x0004
        /*0032*/ 	.short	0x0014
        /*0034*/ 	.byte	0x00, 0xf0, 0x11, 0x00


	//----- nvinfo : EIATTR_KPARAM_INFO
	.align		4
.L_24:
        /*0038*/ 	.byte	0x04, 0x17
        /*003a*/ 	.short	(.L_26 - .L_25)
.L_25:
        /*003c*/ 	.word	0x00000000
        /*0040*/ 	.short	0x0003
        /*0042*/ 	.short	0x0010
        /*0044*/ 	.byte	0x00, 0xf0, 0x11, 0x00


	//----- nvinfo : EIATTR_KPARAM_INFO
	.align		4
.L_26:
        /*0048*/ 	.byte	0x04, 0x17
        /*004a*/ 	.short	(.L_28 - .L_27)
.L_27:
        /*004c*/ 	.word	0x00000000
        /*0050*/ 	.short	0x0002
        /*0052*/ 	.short	0x000c
        /*0054*/ 	.byte	0x00, 0xf0, 0x11, 0x00


	//----- nvinfo : EIATTR_KPARAM_INFO
	.align		4
.L_28:
        /*0058*/ 	.byte	0x04, 0x17
        /*005a*/ 	.short	(.L_30 - .L_29)
.L_29:
        /*005c*/ 	.word	0x00000000
        /*0060*/ 	.short	0x0001
        /*0062*/ 	.short	0x0008
        /*0064*/ 	.byte	0x00, 0xf0, 0x11, 0x00


	//----- nvinfo : EIATTR_KPARAM_INFO
	.align		4
.L_30:
        /*0068*/ 	.byte	0x04, 0x17
        /*006a*/ 	.short	(.L_32 - .L_31)
.L_31:
        /*006c*/ 	.word	0x00000000
        /*0070*/ 	.short	0x0000
        /*0072*/ 	.short	0x0000
        /*0074*/ 	.byte	0x00, 0xf5, 0x21, 0x00


	//----- nvinfo : EIATTR_SPARSE_MMA_MASK
	.align		4
.L_32:
        /*0078*/ 	.byte	0x03, 0x50
        /*007a*/ 	.short	0x0000


	//----- nvinfo : EIATTR_MAXREG_COUNT
	.align		4
        /*007c*/ 	.byte	0x03, 0x1b
        /*007e*/ 	.short	0x00ff


	//----- nvinfo : EIATTR_MERCURY_ISA_VERSION
	.align		4
        /*0080*/ 	.byte	0x03, 0x5f
        /*0082*/ 	.short	0x0101


	//----- nvinfo : EIATTR_VRC_CTA_INIT_COUNT
	.align		4
        /*0084*/ 	.byte	0x02, 0x4a
	.zero		1
	.zero		1


	//----- nvinfo : EIATTR_EXIT_INSTR_OFFSETS
	.align		4
        /*0088*/ 	.byte	0x04, 0x1c
        /*008a*/ 	.short	(.L_34 - .L_33)


	//   ....[0]....
.L_33:
        /*008c*/ 	.word	0x00000080


	//   ....[1]....
        /*0090*/ 	.word	0x00002da0


	//----- nvinfo : EIATTR_CRS_STACK_SIZE
	.align		4
.L_34:
        /*0094*/ 	.byte	0x04, 0x1e
        /*0096*/ 	.short	(.L_36 - .L_35)
.L_35:
        /*0098*/ 	.word	0x00000000


	//----- nvinfo : EIATTR_CBANK_PARAM_SIZE
	.align		4
.L_36:
        /*009c*/ 	.byte	0x03, 0x19
        /*009e*/ 	.short	0x0020


	//----- nvinfo : EIATTR_PARAM_CBANK
	.align		4
        /*00a0*/ 	.byte	0x04, 0x0a
        /*00a2*/ 	.short	(.L_38 - .L_37)
	.align		4
.L_37:
        /*00a4*/ 	.word	index@(.nv.constant0.monte_carlo)
        /*00a8*/ 	.short	0x0380
        /*00aa*/ 	.short	0x0020


	//----- nvinfo : EIATTR_SW_WAR
	.align		4
.L_38:
        /*00ac*/ 	.byte	0x04, 0x36
        /*00ae*/ 	.short	(.L_40 - .L_39)
.L_39:
        /*00b0*/ 	.word	0x00000008
.L_40:


//--------------------- .nv.callgraph             --------------------------
	.section	.nv.callgraph,"",@"SHT_CUDA_CALLGRAPH"
	.align	4
	.sectionentsize	8
	.align		4
        /*0000*/ 	.word	0x00000000
	.align		4
        /*0004*/ 	.word	0xffffffff
	.align		4
        /*0008*/ 	.word	0x00000000
	.align		4
        /*000c*/ 	.word	0xfffffffe
	.align		4
        /*0010*/ 	.word	0x00000000
	.align		4
        /*0014*/ 	.word	0xfffffffd
	.align		4
        /*0018*/ 	.word	0x00000000
	.align		4
        /*001c*/ 	.word	0xfffffffc


//--------------------- .nv.constant4             --------------------------
	.section	.nv.constant4,"a",@progbits
	.align	8
	.align		8
.nv.constant4:
        /*0000*/ 	.dword	precalc_xorwow_matrix
	.align		8
        /*0008*/ 	.dword	precalc_xorwow_offset_matrix
	.align		8
        /*0010*/ 	.dword	mrg32k3aM1
	.align		8
        /*0018*/ 	.dword	mrg32k3aM2
	.align		8
        /*0020*/ 	.dword	mrg32k3aM1SubSeq
	.align		8
        /*0028*/ 	.dword	mrg32k3aM2SubSeq
	.align		8
        /*0030*/ 	.dword	mrg32k3aM1Seq
	.align		8
        /*0038*/ 	.dword	mrg32k3aM2Seq


//--------------------- .nv.constant3             --------------------------
	.section	.nv.constant3,"a",@progbits
	.align	8
.nv.constant3:
	.type		__cr_lgamma_table,@object
	.size		__cr_lgamma_table,(.L_8 - __cr_lgamma_table)
__cr_lgamma_table:
        /*0000*/ 	.byte	0x00, 0x00, 0x00, 0x00, 0x00, 0x00, 0x00, 0x00, 0x00, 0x00, 0x00, 0x00, 0x00, 0x00, 0x00, 0x00
        /*0010*/ 	.byte	0xef, 0x39, 0xfa, 0xfe, 0x42, 0x2e, 0xe6, 0x3f, 0x02, 0x20, 0x2a, 0xfa, 0x0b, 0xab, 0xfc, 0x3f
        /*0020*/ 	.byte	0xf9, 0x2c, 0x92, 0x7c, 0xa7, 0x6c, 0x09, 0x40, 0xc9, 0x79, 0x44, 0x3c, 0x64, 0x26, 0x13, 0x40
        /*0030*/ 	.byte	0xca, 0x01, 0xcf, 0x3a, 0x27, 0x51, 0x1a, 0x40, 0x30, 0xcc, 0x2d, 0xf3, 0xe1, 0x0c, 0x21, 0x40
        /*0040*/ 	.byte	0x0d, 0xb7, 0xfc, 0x82, 0x8e, 0x35, 0x25, 0x40
.L_8:


//--------------------- .text.monte_carlo         --------------------------
	.section	.text.monte_carlo,"ax",@progbits
	.align	128
        .global         monte_carlo
        .type           monte_carlo,@function
        .size           monte_carlo,(.L_x_19 - monte_carlo)
        .other          monte_carlo,@"STO_CUDA_ENTRY STV_DEFAULT"
monte_carlo:
.text.monte_carlo:
[----:B------:R-:W0:Y:S01]  /*0000*/  LDC R1, c[0x0][0x37c] ;  /* 0x0000df00ff017b82 */ /* 0x000e220000000800 */
[----:B------:R-:W1:Y:S07]  /*0010*/  S2R R3, SR_TID.X ;  /* 0x0000000000037919 */ /* 0x000e6e0000002100 */
[----:B------:R-:W1:Y:S01]  /*0020*/  S2UR UR4, SR_CTAID.X ;  /* 0x00000000000479c3 */ /* 0x000e620000002500 */
[----:B------:R-:W2:Y:S01]  /*0030*/  LDCU UR5, c[0x0][0x388] ;  /* 0x00007100ff0577ac */ /* 0x000ea20008000800 */
[----:B0-----:R-:W-:-:S06]  /*0040*/  VIADD R1, R1, 0xffffffd0 ;  /* 0xffffffd001017836 */ /* 0x001fcc0000000000 */
[----:B------:R-:W1:Y:S02]  /*0050*/  LDC R12, c[0x0][0x360] ;  /* 0x0000d800ff0c7b82 */ /* 0x000e640000000800 */
[----:B-1----:R-:W-:-:S05]  /*0060*/  IMAD R12, R12, UR4, R3 ;  /* 0x000000040c0c7c24 */ /* 0x002fca000f8e0203 */
[----:B--2---:R-:W-:-:S13]  /*0070*/  ISETP.GE.AND P0, PT, R12, UR5, PT ;  /* 0x000000050c007c0c */ /* 0x004fda000bf06270 */
[----:B------:R-:W-:Y:S05]  /*0080*/  @P0 EXIT ;  /* 0x000000000000094d */ /* 0x000fea0003800000 */
[----:B------:R-:W-:Y:S01]  /*0090*/  IMAD.MOV.U32 R6, RZ, RZ, 0x3198c20f ;  /* 0x3198c20fff067424 */ /* 0x000fe200078e00ff */
[----:B------:R-:W-:Y:S01]  /*00a0*/  ISETP.NE.AND P0, PT, R12, RZ, PT ;  /* 0x000000ff0c00720c */ /* 0x000fe20003f05270 */
[----:B------:R-:W-:Y:S01]  /*00b0*/  IMAD.MOV.U32 R7, RZ, RZ, 0x5efdb30c ;  /* 0x5efdb30cff077424 */ /* 0x000fe200078e00ff */
[----:B------:R-:W0:Y:S01]  /*00c0*/  LDCU.64 UR6, c[0x0][0x358] ;  /* 0x00006b00ff0677ac */ /* 0x000e220008000a00 */
[----:B------:R-:W-:Y:S01]  /*00d0*/  IMAD.MOV.U32 R8, RZ, RZ, 0x423bb012 ;  /* 0x423bb012ff087424 */ /* 0x000fe200078e00ff */
[----:B------:R-:W-:Y:S01]  /*00e0*/  BSSY.RECONVERGENT B0, `(.L_x_0) ;  /* 0x0000261000007945 */ /* 0x000fe20003800200 */
[----:B------:R-:W-:Y:S01]  /*00f0*/  IMAD.MOV.U32 R9, RZ, RZ, -0x75bd8fc ;  /* 0xf8a42704ff097424 */ /* 0x000fe200078e00ff */
[----:B------:R1:W-:Y:S01]  /*0100*/  STL.64 [R1], R6 ;  /* 0x0000000601007387 */ /* 0x0003e20000100a00 */
[----:B------:R-:W-:Y:S01]  /*0110*/  IMAD.MOV.U32 R10, RZ, RZ, -0x23270784 ;  /* 0xdcd8f87cff0a7424 */ /* 0x000fe200078e00ff */
[----:B------:R-:W-:Y:S01]  /*0120*/  SHF.R.S32.HI R2, RZ, 0x1f, R12 ;  /* 0x0000001fff027819 */ /* 0x000fe2000001140c */
[----:B------:R-:W-:Y:S01]  /*0130*/  IMAD.MOV.U32 R11, RZ, RZ, 0x57fa2510 ;  /* 0x57fa2510ff0b7424 */ /* 0x000fe200078e00ff */
[----:B------:R1:W-:Y:S01]  /*0140*/  STL.64 [R1+0x8], R8 ;  /* 0x0000080801007387 */ /* 0x0003e20000100a00 */
[----:B------:R-:W-:-:S02]  /*0150*/  IMAD.MOV.U32 R0, RZ, RZ, 0x5efdb30c ;  /* 0x5efdb30cff007424 */ /* 0x000fc400078e00ff */
[----:B------:R-:W-:Y:S01]  /*0160*/  IMAD.MOV.U32 R4, RZ, RZ, 0x423bb012 ;  /* 0x423bb012ff047424 */ /* 0x000fe200078e00ff */
[----:B------:R1:W-:Y:S01]  /*0170*/  STL.64 [R1+0x10], R10 ;  /* 0x0000100a01007387 */ /* 0x0003e20000100a00 */
[----:B------:R-:W-:Y:S01]  /*0180*/  IMAD.MOV.U32 R3, RZ, RZ, 0x57fa2510 ;  /* 0x57fa2510ff037424 */ /* 0x000fe200078e00ff */
[----:B------:R-:W-:Y:S06]  /*0190*/  @!P0 BRA `(.L_x_1) ;  /* 0x0000002400548947 */ /* 0x000fec0003800000 */
[----:B------:R-:W-:Y:S02]  /*01a0*/  IMAD.MOV.U32 R14, RZ, RZ, R2 ;  /* 0x000000ffff0e7224 */ /* 0x000fe400078e0002 */
[----:B-1----:R-:W-:Y:S02]  /*01b0*/  IMAD.MOV.U32 R10, RZ, RZ, RZ ;  /* 0x000000ffff0a7224 */ /* 0x002fe400078e00ff */
[----:B------:R-:W-:Y:S02]  /*01c0*/  IMAD.MOV.U32 R0, RZ, RZ, 0x5efdb30c ;  /* 0x5efdb30cff007424 */ /* 0x000fe400078e00ff */
[----:B------:R-:W-:Y:S02]  /*01d0*/  IMAD.MOV.U32 R7, RZ, RZ, R12 ;  /* 0x000000ffff077224 */ /* 0x000fe400078e000c */
[----:B------:R-:W-:Y:S02]  /*01e0*/  IMAD.MOV.U32 R4, RZ, RZ, 0x423bb012 ;  /* 0x423bb012ff047424 */ /* 0x000fe400078e00ff */
[----:B------:R-:W-:-:S07]  /*01f0*/  IMAD.MOV.U32 R3, RZ, RZ, 0x57fa2510 ;  /* 0x57fa2510ff037424 */ /* 0x000fce00078e00ff */
.L_x_10:
[----:B-1----:R-:W-:Y:S01]  /*0200*/  LOP3.LUT R2, R7, 0x3, RZ, 0xc0, !PT ;  /* 0x0000000307027812 */ /* 0x002fe200078ec0ff */
[----:B------:R-:W-:Y:S03]  /*0210*/  BSSY.RECONVERGENT B1, `(.L_x_2) ;  /* 0x0000247000017945 */ /* 0x000fe60003800200 */
[----:B------:R-:W-:-:S04]  /*0220*/  ISETP.NE.U32.AND P0, PT, R2, RZ, PT ;  /* 0x000000ff0200720c */ /* 0x000fc80003f05070 */
[----:B------:R-:W-:-:S13]  /*0230*/  ISETP.NE.AND.EX P0, PT, RZ, RZ, PT, P0 ;  /* 0x000000ffff00720c */ /* 0x000fda0003f05300 */
[----:B------:R-:W-:Y:S05]  /*0240*/  @!P0 BRA `(.L_x_3) ;  /* 0x00000024000c8947 */ /* 0x000fea0003800000 */
[----:B------:R-:W1:Y:S01]  /*0250*/  LDC.64 R8, c[0x4][RZ] ;  /* 0x01000000ff087b82 */ /* 0x000e620000000a00 */
[----:B------:R-:W-:Y:S01]  /*0260*/  IMAD.MOV.U32 R0, RZ, RZ, RZ ;  /* 0x000000ffff007224 */ /* 0x000fe200078e00ff */
[----:B------:R-:W-:Y:S01]  /*0270*/  CS2R R2, SRZ ;  /* 0x0000000000027805 */ /* 0x000fe2000001ff00 */
[----:B------:R-:W-:Y:S01]  /*0280*/  IMAD.MOV.U32 R6, RZ, RZ, RZ ;  /* 0x000000ffff067224 */ /* 0x000fe200078e00ff */
[----:B------:R-:W-:Y:S01]  /*0290*/  CS2R R4, SRZ ;  /* 0x0000000000047805 */ /* 0x000fe2000001ff00 */
[----:B-1----:R-:W-:-:S07]  /*02a0*/  IMAD.WIDE.U32 R8, R10, 0xc80, R8 ;  /* 0x00000c800a087825 */ /* 0x002fce00078e0008 */
.L_x_5:
[----:B------:R-:W-:-:S06]  /*02b0*/  IMAD R11, R6, 0x4, R1 ;  /* 0x00000004060b7824 */ /* 0x000fcc00078e0201 */
[----:B------:R-:W5:Y:S01]  /*02c0*/  LDL R11, [R11+0x4] ;  /* 0x000004000b0b7983 */ /* 0x000f620000100800 */
[----:B------:R-:W-:-:S05]  /*02d0*/  UMOV UR4, URZ ;  /* 0x000000ff00047c82 */ /* 0x000fca0008000000 */
.L_x_4:
[----:B-----5:R-:W-:Y:S01]  /*02e0*/  SHF.R.U32.HI R21, RZ, UR4, R11 ;  /* 0x00000004ff157c19 */ /* 0x020fe2000801160b */
[----:B------:R-:W-:-:S03]  /*02f0*/  IMAD.SHL.U32 R13, R6, 0x20, RZ ;  /* 0x00000020060d7824 */ /* 0x000fc600078e00ff */
[----:B------:R-:W-:Y:S01]  /*0300*/  LOP3.LUT R15, R21, 0x1, RZ, 0xc0, !PT ;  /* 0x00000001150f7812 */ /* 0x000fe200078ec0ff */
[----:B------:R-:W-:-:S03]  /*0310*/  VIADD R13, R13, UR4 ;  /* 0x000000040d0d7c36 */ /* 0x000fc60008000000 */
[----:B------:R-:W-:Y:S01]  /*0320*/  ISETP.NE.U32.AND P0, PT, R15, 0x1, PT ;  /* 0x000000010f00780c */ /* 0x000fe20003f05070 */
[----:B------:R-:W-:-:S03]  /*0330*/  IMAD R13, R13, 0x5, RZ ;  /* 0x000000050d0d7824 */ /* 0x000fc600078e02ff */
[----:B------:R-:W-:Y:S01]  /*0340*/  R2P PR, R21, 0x7e ;  /* 0x0000007e15007804 */ /* 0x000fe20000000000 */
[----:B------:R-:W-:-:S08]  /*0350*/  IMAD.WIDE.U32 R16, R13, 0x4, R8 ;  /* 0x000000040d107825 */ /* 0x000fd000078e0008 */
[----:B0-----:R-:W2:Y:S04]  /*0360*/  @!P0 LDG.E R13, desc[UR6][R16.64] ;  /* 0x00000006100d8981 */ /* 0x001ea8000c1e1900 */
[----:B------:R-:W3:Y:S04]  /*0370*/  @P1 LDG.E R15, desc[UR6][R16.64+0x14] ;  /* 0x00001406100f1981 */ /* 0x000ee8000c1e1900 */
[----:B------:R-:W4:Y:S04]  /*0380*/  @P2 LDG.E R19, desc[UR6][R16.64+0x28] ;  /* 0x0000280610132981 */ /* 0x000f28000c1e1900 */
[----:B------:R-:W4:Y:S04]  /*0390*/  @P3 LDG.E R23, desc[UR6][R16.64+0x3c] ;  /* 0x00003c0610173981 */ /* 0x000f28000c1e1900 */
[----:B------:R-:W4:Y:S04]  /*03a0*/  @!P0 LDG.E R18, desc[UR6][R16.64+0x8] ;  /* 0x0000080610128981 */ /* 0x000f28000c1e1900 */
[----:B------:R-:W4:Y:S04]  /*03b0*/  @P4 LDG.E R25, desc[UR6][R16.64+0x50] ;  /* 0x0000500610194981 */ /* 0x000f28000c1e1900 */
[----:B------:R-:W4:Y:S04]  /*03c0*/  @!P0 LDG.E R20, desc[UR6][R16.64+0x10] ;  /* 0x0000100610148981 */ /* 0x000f28000c1e1900 */
[----:B------:R-:W4:Y:S04]  /*03d0*/  @P1 LDG.E R22, desc[UR6][R16.64+0x1c] ;  /* 0x00001c0610161981 */ /* 0x000f28000c1e1900 */
[----:B------:R-:W4:Y:S04]  /*03e0*/  @P1 LDG.E R24, desc[UR6][R16.64+0x24] ;  /* 0x0000240610181981 */ /* 0x000f28000c1e1900 */
[----:B------:R-:W4:Y:S01]  /*03f0*/  @P6 LDG.E R27, desc[UR6][R16.64+0x78] ;  /* 0x00007806101b6981 */ /* 0x000f22000c1e1900 */
[----:B--2---:R-:W-:-:S03]  /*0400*/  @!P0 LOP3.LUT R0, R0, R13, RZ, 0x3c, !PT ;  /* 0x0000000d00008212 */ /* 0x004fc600078e3cff */
[----:B------:R-:W2:Y:S01]  /*0410*/  @!P0 LDG.E R13, desc[UR6][R16.64+0x4] ;  /* 0x00000406100d8981 */ /* 0x000ea2000c1e1900 */
[----:B---3--:R-:W-:-:S03]  /*0420*/  @P1 LOP3.LUT R0, R0, R15, RZ, 0x3c, !PT ;  /* 0x0000000f00001212 */ /* 0x008fc600078e3cff */
[----:B------:R-:W3:Y:S01]  /*0430*/  @!P0 LDG.E R15, desc[UR6][R16.64+0xc] ;  /* 0x00000c06100f8981 */ /* 0x000ee2000c1e1900 */
[----:B----4-:R-:W-:-:S03]  /*0440*/  @P2 LOP3.LUT R0, R0, R19, RZ, 0x3c, !PT ;  /* 0x0000001300002212 */ /* 0x010fc600078e3cff */
[----:B------:R-:W4:Y:S01]  /*0450*/  @P1 LDG.E R19, desc[UR6][R16.64+0x18] ;  /* 0x0000180610131981 */ /* 0x000f22000c1e1900 */
[----:B------:R-:W-:-:S03]  /*0460*/  @P3 LOP3.LUT R0, R0, R23, RZ, 0x3c, !PT ;  /* 0x0000001700003212 */ /* 0x000fc600078e3cff */
[----:B------:R-:W4:Y:S01]  /*0470*/  @P5 LDG.E R23, desc[UR6][R16.64+0x64] ;  /* 0x0000640610175981 */ /* 0x000f22000c1e1900 */
[----:B------:R-:W-:-:S03]  /*0480*/  @!P0 LOP3.LUT R5, R5, R18, RZ, 0x3c, !PT ;  /* 0x0000001205058212 */ /* 0x000fc600078e3cff */
[----:B------:R-:W4:Y:S01]  /*0490*/  @P2 LDG.E R18, desc[UR6][R16.64+0x30] ;  /* 0x0000300610122981 */ /* 0x000f22000c1e1900 */
[----:B------:R-:W-:-:S03]  /*04a0*/  @P4 LOP3.LUT R0, R0, R25, RZ, 0x3c, !PT ;  /* 0x0000001900004212 */ /* 0x000fc600078e3cff */
[----:B------:R-:W4:Y:S01]  /*04b0*/  @P3 LDG.E R25, desc[UR6][R16.64+0x48] ;  /* 0x0000480610193981 */ /* 0x000f22000c1e1900 */
[----:B------:R-:W-:-:S03]  /*04c0*/  @!P0 LOP3.LUT R3, R3, R20, RZ, 0x3c, !PT ;  /* 0x0000001403038212 */ /* 0x000fc600078e3cff */
[----:B------:R-:W4:Y:S01]  /*04d0*/  @P2 LDG.E R20, desc[UR6][R16.64+0x38] ;  /* 0x0000380610142981 */ /* 0x000f22000c1e1900 */
[----:B------:R-:W-:-:S03]  /*04e0*/  @P1 LOP3.LUT R5, R5, R22, RZ, 0x3c, !PT ;  /* 0x0000001605051212 */ /* 0x000fc600078e3cff */
[----:B------:R-:W4:Y:S01]  /*04f0*/  @P3 LDG.E R22, desc[UR6][R16.64+0x44] ;  /* 0x0000440610163981 */ /* 0x000f22000c1e1900 */
[----:B--2---:R-:W-:-:S03]  /*0500*/  @!P0 LOP3.LUT R4, R4, R13, RZ, 0x3c, !PT ;  /* 0x0000000d04048212 */ /* 0x004fc600078e3cff */
[----:B------:R-:W2:Y:S01]  /*0510*/  @P1 LDG.E R13, desc[UR6][R16.64+0x20] ;  /* 0x00002006100d1981 */ /* 0x000ea2000c1e1900 */
[----:B---3--:R-:W-:-:S03]  /*0520*/  @!P0 LOP3.LUT R2, R2, R15, RZ, 0x3c, !PT ;  /* 0x0000000f02028212 */ /* 0x008fc600078e3cff */
[----:B------:R-:W3:Y:S01]  /*0530*/  @P2 LDG.E R15, desc[UR6][R16.64+0x2c] ;  /* 0x00002c06100f2981 */ /* 0x000ee2000c1e1900 */
[----:B----4-:R-:W-:-:S03]  /*0540*/  @P1 LOP3.LUT R4, R4, R19, RZ, 0x3c, !PT ;  /* 0x0000001304041212 */ /* 0x010fc600078e3cff */
[----:B------:R-:W4:Y:S01]  /*0550*/  @P2 LDG.E R19, desc[UR6][R16.64+0x34] ;  /* 0x0000340610132981 */ /* 0x000f22000c1e1900 */
[----:B------:R-:W-:-:S03]  /*0560*/  @P5 LOP3.LUT R0, R0, R23, RZ, 0x3c, !PT ;  /* 0x0000001700005212 */ /* 0x000fc600078e3cff */
[----:B------:R-:W4:Y:S01]  /*0570*/  @P3 LDG.E R23, desc[UR6][R16.64+0x40] ;  /* 0x0000400610173981 */ /* 0x000f22000c1e1900 */
[----:B------:R-:W-:Y:S02]  /*0580*/  @P1 LOP3.LUT R3, R3, R24, RZ, 0x3c, !PT ;  /* 0x0000001803031212 */ /* 0x000fe400078e3cff */
[----:B------:R-:W-:Y:S01]  /*0590*/  @P2 LOP3.LUT R5, R5, R18, RZ, 0x3c, !PT ;  /* 0x0000001205052212 */ /* 0x000fe200078e3cff */
[----:B------:R-:W4:Y:S04]  /*05a0*/  @P5 LDG.E R24, desc[UR6][R16.64+0x6c] ;  /* 0x00006c0610185981 */ /* 0x000f28000c1e1900 */
[----:B------:R-:W4:Y:S01]  /*05b0*/  @P3 LDG.E R18, desc[UR6][R16.64+0x4c] ;  /* 0x00004c0610123981 */ /* 0x000f22000c1e1900 */
[----:B------:R-:W-:-:S03]  /*05c0*/  @P2 LOP3.LUT R3, R3, R20, RZ, 0x3c, !PT ;  /* 0x0000001403032212 */ /* 0x000fc600078e3cff */
[----:B------:R-:W4:Y:S01]  /*05d0*/  @P4 LDG.E R20, desc[UR6][R16.64+0x58] ;  /* 0x0000580610144981 */ /* 0x000f22000c1e1900 */
[----:B------:R-:W-:-:S03]  /*05e0*/  @P3 LOP3.LUT R5, R5, R22, RZ, 0x3c, !PT ;  /* 0x0000001605053212 */ /* 0x000fc600078e3cff */
[----:B------:R-:W4:Y:S01]  /*05f0*/  @P4 LDG.E R22, desc[UR6][R16.64+0x60] ;  /* 0x0000600610164981 */ /* 0x000f22000c1e1900 */
[----:B--2---:R-:W-:-:S03]  /*0600*/  @P1 LOP3.LUT R2, R2, R13, RZ, 0x3c, !PT ;  /* 0x0000000d02021212 */ /* 0x004fc600078e3cff */
[----:B------:R-:W2:Y:S01]  /*0610*/  @P4 LDG.E R13, desc[UR6][R16.64+0x54] ;  /* 0x00005406100d4981 */ /* 0x000ea2000c1e1900 */
[----:B---3--:R-:W-:-:S03]  /*0620*/  @P2 LOP3.LUT R4, R4, R15, RZ, 0x3c, !PT ;  /* 0x0000000f04042212 */ /* 0x008fc600078e3cff */
[----:B------:R-:W3:Y:S01]  /*0630*/  @P4 LDG.E R15, desc[UR6][R16.64+0x5c] ;  /* 0x00005c06100f4981 */ /* 0x000ee2000c1e1900 */
[----:B----4-:R-:W-:-:S03]  /*0640*/  @P2 LOP3.LUT R2, R2, R19, RZ, 0x3c, !PT ;  /* 0x0000001302022212 */ /* 0x010fc600078e3cff */
[----:B------:R-:W4:Y:S01]  /*0650*/  @P5 LDG.E R19, desc[UR6][R16.64+0x68] ;  /* 0x0000680610135981 */ /* 0x000f22000c1e1900 */
[----:B------:R-:W-:-:S03]  /*0660*/  @P3 LOP3.LUT R4, R4, R23, RZ, 0x3c, !PT ;  /* 0x0000001704043212 */ /* 0x000fc600078e3cff */
[----:B------:R-:W4:Y:S01]  /*0670*/  @P5 LDG.E R23, desc[UR6][R16.64+0x70] ;  /* 0x0000700610175981 */ /* 0x000f22000c1e1900 */
[----:B------:R-:W-:Y:S02]  /*0680*/  LOP3.LUT P0, RZ, R21, 0x80, RZ, 0xc0, !PT ;  /* 0x0000008015ff7812 */ /* 0x000fe4000780c0ff */
[----:B------:R-:W-:Y:S02]  /*0690*/  @P3 LOP3.LUT R2, R2, R25, RZ, 0x3c, !PT ;  /* 0x0000001902023212 */ /* 0x000fe400078e3cff */
[----:B------:R-:W-:Y:S02]  /*06a0*/  @P3 LOP3.LUT R3, R3, R18, RZ, 0x3c, !PT ;  /* 0x0000001203033212 */ /* 0x000fe400078e3cff */
[----:B------:R-:W4:Y:S01]  /*06b0*/  @P5 LDG.E R18, desc[UR6][R16.64+0x74] ;  /* 0x0000740610125981 */ /* 0x000f22000c1e1900 */
[----:B------:R-:W-:-:S03]  /*06c0*/  @P4 LOP3.LUT R5, R5, R20, RZ, 0x3c, !PT ;  /* 0x0000001405054212 */ /* 0x000fc600078e3cff */
[----:B------:R-:W4:Y:S01]  /*06d0*/  @P6 LDG.E R20, desc[UR6][R16.64+0x80] ;  /* 0x0000800610146981 */ /* 0x000f22000c1e1900 */
[----:B------:R-:W-:-:S03]  /*06e0*/  @P4 LOP3.LUT R3, R3, R22, RZ, 0x3c, !PT ;  /* 0x0000001603034212 */ /* 0x000fc600078e3cff */
[----:B------:R-:W4:Y:S01]  /*06f0*/  @P6 LDG.E R22, desc[UR6][R16.64+0x88] ;  /* 0x0000880610166981 */ /* 0x000f22000c1e1900 */
[----:B------:R-:W-:-:S03]  /*0700*/  @P5 LOP3.LUT R5, R5, R24, RZ, 0x3c, !PT ;  /* 0x0000001805055212 */ /* 0x000fc600078e3cff */
[----:B------:R-:W4:Y:S04]  /*0710*/  @P0 LDG.E R25, desc[UR6][R16.64+0x8c] ;  /* 0x00008c0610190981 */ /* 0x000f28000c1e1900 */
[----:B------:R-:W4:Y:S04]  /*0720*/  @P0 LDG.E R24, desc[UR6][R16.64+0x94] ;  /* 0x0000940610180981 */ /* 0x000f28000c1e1900 */
        /* <DEDUP_REMOVED lines=9> */
[----:B------:R-:W-:Y:S02]  /*07c0*/  @P6 LOP3.LUT R0, R0, R27, RZ, 0x3c, !PT ;  /* 0x0000001b00006212 */ /* 0x000fe400078e3cff */
[----:B------:R-:W-:Y:S02]  /*07d0*/  @P5 LOP3.LUT R3, R3, R18, RZ, 0x3c, !PT ;  /* 0x0000001203035212 */ /* 0x000fe400078e3cff */
[----:B------:R-:W-:Y:S02]  /*07e0*/  @P6 LOP3.LUT R5, R5, R20, RZ, 0x3c, !PT ;  /* 0x0000001405056212 */ /* 0x000fe400078e3cff */
[----:B------:R-:W-:Y:S02]  /*07f0*/  @P6 LOP3.LUT R3, R3, R22, RZ, 0x3c, !PT ;  /* 0x0000001603036212 */ /* 0x000fe400078e3cff */
[----:B------:R-:W-:Y:S02]  /*0800*/  @P0 LOP3.LUT R0, R0, R25, RZ, 0x3c, !PT ;  /* 0x0000001900000212 */ /* 0x000fe400078e3cff */
[----:B------:R-:W-:-:S02]  /*0810*/  @P0 LOP3.LUT R5, R5, R24, RZ, 0x3c, !PT ;  /* 0x0000001805050212 */ /* 0x000fc400078e3cff */
[----:B------:R-:W-:Y:S02]  /*0820*/  @P0 LOP3.LUT R3, R3, R26, RZ, 0x3c, !PT ;  /* 0x0000001a03030212 */ /* 0x000fe400078e3cff */
[----:B--2---:R-:W-:Y:S02]  /*0830*/  @P6 LOP3.LUT R4, R4, R13, RZ, 0x3c, !PT ;  /* 0x0000000d04046212 */ /* 0x004fe400078e3cff */
[----:B---3--:R-:W-:Y:S02]  /*0840*/  @P6 LOP3.LUT R2, R2, R15, RZ, 0x3c, !PT ;  /* 0x0000000f02026212 */ /* 0x008fe400078e3cff */
[----:B----4-:R-:W-:Y:S02]  /*0850*/  @P0 LOP3.LUT R4, R4, R19, RZ, 0x3c, !PT ;  /* 0x0000001304040212 */ /* 0x010fe400078e3cff */
[----:B------:R-:W-:Y:S02]  /*0860*/  @P0 LOP3.LUT R2, R2, R23, RZ, 0x3c, !PT ;  /* 0x0000001702020212 */ /* 0x000fe400078e3cff */
[----:B------:R-:W-:-:S13]  /*0870*/  R2P PR, R21.B1, 0x7f ;  /* 0x0000007f15007804 */ /* 0x000fda0000001000 */
[----:B------:R-:W2:Y:S04]  /*0880*/  @P0 LDG.E R20, desc[UR6][R16.64+0xb0] ;  /* 0x0000b00610140981 */ /* 0x000ea8000c1e1900 */
[----:B------:R-:W3:Y:S04]  /*0890*/  @P0 LDG.E R19, desc[UR6][R16.64+0xa0] ;  /* 0x0000a00610130981 */ /* 0x000ee8000c1e1900 */
[----:B------:R-:W4:Y:S04]  /*08a0*/  @P0 LDG.E R23, desc[UR6][R16.64+0xa4] ;  /* 0x0000a40610170981 */ /* 0x000f28000c1e1900 */
        /* <DEDUP_REMOVED lines=18> */
[----:B------:R-:W-:Y:S01]  /*09d0*/  LOP3.LUT P0, RZ, R21, 0x8000, RZ, 0xc0, !PT ;  /* 0x0000800015ff7812 */ /* 0x000fe2000780c0ff */
[----:B------:R-:W4:Y:S04]  /*09e0*/  @P2 LDG.E R25, desc[UR6][R16.64+0xcc] ;  /* 0x0000cc0610192981 */ /* 0x000f28000c1e1900 */
[----:B------:R-:W4:Y:S01]  /*09f0*/  @P1 LDG.E R21, desc[UR6][R16.64+0xb8] ;  /* 0x0000b80610151981 */ /* 0x000f22000c1e1900 */
[----:B------:R-:W-:-:S03]  /*0a00*/  @P1 LOP3.LUT R0, R0, R27, RZ, 0x3c, !PT ;  /* 0x0000001b00001212 */ /* 0x000fc600078e3cff */
[----:B------:R-:W4:Y:S01]  /*0a10*/  @P6 LDG.E R27, desc[UR6][R16.64+0x118] ;  /* 0x00011806101b6981 */ /* 0x000f22000c1e1900 */
[----:B------:R-:W-:-:S03]  /*0a20*/  @P2 LOP3.LUT R0, R0, R29, RZ, 0x3c, !PT ;  /* 0x0000001d00002212 */ /* 0x000fc600078e3cff */
[----:B------:R-:W4:Y:S01]  /*0a30*/  @P0 LDG.E R28, desc[UR6][R16.64+0x13c] ;  /* 0x00013c06101c0981 */ /* 0x000f22000c1e1900 */
[----:B------:R-:W-:-:S03]  /*0a40*/  @P3 LOP3.LUT R0, R0, R15, RZ, 0x3c, !PT ;  /* 0x0000000f00003212 */ /* 0x000fc600078e3cff */
[----:B------:R-:W4:Y:S01]  /*0a50*/  @P2 LDG.E R15, desc[UR6][R16.64+0xd4] ;  /* 0x0000d406100f2981 */ /* 0x000f22000c1e1900 */
[----:B------:R-:W-:Y:S02]  /*0a60*/  @P4 LOP3.LUT R0, R0, R13, RZ, 0x3c, !PT ;  /* 0x0000000d00004212 */ /* 0x000fe400078e3cff */
[----:B------:R-:W-:Y:S01]  /*0a70*/  @P1 LOP3.LUT R3, R3, R22, RZ, 0x3c, !PT ;  /* 0x0000001603031212 */ /* 0x000fe200078e3cff */
[----:B------:R-:W4:Y:S04]  /*0a80*/  @P5 LDG.E R13, desc[UR6][R16.64+0x108] ;  /* 0x00010806100d5981 */ /* 0x000f28000c1e1900 */
[----:B------:R-:W4:Y:S01]  /*0a90*/  @P3 LDG.E R22, desc[UR6][R16.64+0xe4] ;  /* 0x0000e40610163981 */ /* 0x000f22000c1e1900 */
[----:B--2---:R-:W-:-:S03]  /*0aa0*/  @P1 LOP3.LUT R5, R5, R20, RZ, 0x3c, !PT ;  /* 0x0000001405051212 */ /* 0x004fc600078e3cff */
[----:B------:R-:W2:Y:S01]  /*0ab0*/  @P4 LDG.E R20, desc[UR6][R16.64+0x100] ;  /* 0x0001000610144981 */ /* 0x000ea2000c1e1900 */
[----:B---3--:R-:W-:Y:S02]  /*0ac0*/  @P5 LOP3.LUT R0, R0, R19, RZ, 0x3c, !PT ;  /* 0x0000001300005212 */ /* 0x008fe400078e3cff */
[----:B------:R-:W-:Y:S01]  /*0ad0*/  @P2 LOP3.LUT R5, R5, R24, RZ, 0x3c, !PT ;  /* 0x0000001805052212 */ /* 0x000fe200078e3cff */
[----:B------:R-:W3:Y:S01]  /*0ae0*/  @P3 LDG.E R19, desc[UR6][R16.64+0xe0] ;  /* 0x0000e00610133981 */ /* 0x000ee2000c1e1900 */
[----:B----4-:R-:W-:-:S03]  /*0af0*/  @P1 LOP3.LUT R2, R2, R23, RZ, 0x3c, !PT ;  /* 0x0000001702021212 */ /* 0x010fc600078e3cff */
[----:B------:R-:W4:Y:S04]  /*0b00*/  @P3 LDG.E R24, desc[UR6][R16.64+0xec] ;  /* 0x0000ec0610183981 */ /* 0x000f28000c1e1900 */
[----:B------:R-:W2:Y:S01]  /*0b10*/  @P4 LDG.E R23, desc[UR6][R16.64+0xf4] ;  /* 0x0000f40610174981 */ /* 0x000ea2000c1e1900 */
[----:B------:R-:W-:-:S03]  /*0b20*/  @P1 LOP3.LUT R4, R4, R21, RZ, 0x3c, !PT ;  /* 0x0000001504041212 */ /* 0x000fc600078e3cff */
[----:B------:R-:W2:Y:S01]  /*0b30*/  @P3 LDG.E R21, desc[UR6][R16.64+0xe8] ;  /* 0x0000e80610153981 */ /* 0x000ea2000c1e1900 */
[----:B------:R-:W-:Y:S02]  /*0b40*/  @P2 LOP3.LUT R3, R3, R18, RZ, 0x3c, !PT ;  /* 0x0000001203032212 */ /* 0x000fe400078e3cff */
[----:B------:R-:W-:Y:S01]  /*0b50*/  @P2 LOP3.LUT R4, R4, R25, RZ, 0x3c, !PT ;  /* 0x0000001904042212 */ /* 0x000fe200078e3cff */
[----:B------:R-:W2:Y:S04]  /*0b60*/  @P5 LDG.E R18, desc[UR6][R16.64+0x10c] ;  /* 0x00010c0610125981 */ /* 0x000ea8000c1e1900 */
[----:B------:R-:W2:Y:S01]  /*0b70*/  @P4 LDG.E R25, desc[UR6][R16.64+0xfc] ;  /* 0x0000fc0610194981 */ /* 0x000ea2000c1e1900 */
[----:B------:R-:W-:-:S03]  /*0b80*/  @P2 LOP3.LUT R2, R2, R15, RZ, 0x3c, !PT ;  /* 0x0000000f02022212 */ /* 0x000fc600078e3cff */
[----:B------:R-:W2:Y:S01]  /*0b90*/  @P5 LDG.E R15, desc[UR6][R16.64+0x110] ;  /* 0x00011006100f5981 */ /* 0x000ea2000c1e1900 */
[----:B------:R-:W-:-:S03]  /*0ba0*/  @P3 LOP3.LUT R5, R5, R22, RZ, 0x3c, !PT ;  /* 0x0000001605053212 */ /* 0x000fc600078e3cff */
[----:B------:R-:W2:Y:S01]  /*0bb0*/  @P5 LDG.E R22, desc[UR6][R16.64+0x114] ;  /* 0x0001140610165981 */ /* 0x000ea2000c1e1900 */
[----:B------:R-:W-:Y:S02]  /*0bc0*/  @P6 LOP3.LUT R0, R0, R27, RZ, 0x3c, !PT ;  /* 0x0000001b00006212 */ /* 0x000fe400078e3cff */
[----:B------:R-:W-:Y:S01]  /*0bd0*/  @P4 LOP3.LUT R5, R5, R26, RZ, 0x3c, !PT ;  /* 0x0000001a05054212 */ /* 0x000fe200078e3cff */
[----:B------:R-:W2:Y:S04]  /*0be0*/  @P0 LDG.E R27, desc[UR6][R16.64+0x12c] ;  /* 0x00012c06101b0981 */ /* 0x000ea8000c1e1900 */
[----:B------:R-:W2:Y:S01]  /*0bf0*/  @P0 LDG.E R26, desc[UR6][R16.64+0x134] ;  /* 0x00013406101a0981 */ /* 0x000ea2000c1e1900 */
[----:B---3--:R-:W-:-:S03]  /*0c00*/  @P3 LOP3.LUT R4, R4, R19, RZ, 0x3c, !PT ;  /* 0x0000001304043212 */ /* 0x008fc600078e3cff */
[----:B------:R-:W3:Y:S01]  /*0c10*/  @P6 LDG.E R19, desc[UR6][R16.64+0x11c] ;  /* 0x00011c0610136981 */ /* 0x000ee2000c1e1900 */
[----:B----4-:R-:W-:-:S03]  /*0c20*/  @P3 LOP3.LUT R3, R3, R24, RZ, 0x3c, !PT ;  /* 0x0000001803033212 */ /* 0x010fc600078e3cff */
[----:B------:R-:W4:Y:S01]  /*0c30*/  @P6 LDG.E R24, desc[UR6][R16.64+0x128] ;  /* 0x0001280610186981 */ /* 0x000f22000c1e1900 */
[----:B--2---:R-:W-:Y:S02]  /*0c40*/  @P4 LOP3.LUT R4, R4, R23, RZ, 0x3c, !PT ;  /* 0x0000001704044212 */ /* 0x004fe400078e3cff */
[----:B------:R-:W-:Y:S01]  /*0c50*/  @P4 LOP3.LUT R3, R3, R20, RZ, 0x3c, !PT ;  /* 0x0000001403034212 */ /* 0x000fe200078e3cff */
[----:B------:R-:W2:Y:S01]  /*0c60*/  @P0 LDG.E R23, desc[UR6][R16.64+0x138] ;  /* 0x0001380610170981 */ /* 0x000ea2000c1e1900 */
[----:B------:R-:W-:-:S03]  /*0c70*/  @P5 LOP3.LUT R4, R4, R13, RZ, 0x3c, !PT ;  /* 0x0000000d04045212 */ /* 0x000fc600078e3cff */
[----:B------:R-:W2:Y:S01]  /*0c80*/  @P6 LDG.E R20, desc[UR6][R16.64+0x120] ;  /* 0x0001200610146981 */ /* 0x000ea2000c1e1900 */
[----:B------:R-:W-:-:S03]  /*0c90*/  @P3 LOP3.LUT R2, R2, R21, RZ, 0x3c, !PT ;  /* 0x0000001502023212 */ /* 0x000fc600078e3cff */
[----:B------:R-:W2:Y:S04]  /*0ca0*/  @P6 LDG.E R21, desc[UR6][R16.64+0x124] ;  /* 0x0001240610156981 */ /* 0x000ea8000c1e1900 */
[----:B------:R-:W2:Y:S01]  /*0cb0*/  @P0 LDG.E R13, desc[UR6][R16.64+0x130] ;  /* 0x00013006100d0981 */ /* 0x000ea2000c1e1900 */
[----:B------:R-:W-:Y:S01]  /*0cc0*/  UIADD3 UR4, UPT, UPT, UR4, 0x10, URZ ;  /* 0x0000001004047890 */ /* 0x000fe2000fffe0ff */
[----:B------:R-:W-:-:S03]  /*0cd0*/  @P4 LOP3.LUT R2, R2, R25, RZ, 0x3c, !PT ;  /* 0x0000001902024212 */ /* 0x000fc600078e3cff */
[----:B------:R-:W-:Y:S01]  /*0ce0*/  UISETP.NE.AND UP0, UPT, UR4, 0x20, UPT ;  /* 0x000000200400788c */ /* 0x000fe2000bf05270 */
[----:B------:R-:W-:Y:S02]  /*0cf0*/  @P5 LOP3.LUT R5, R5, R18, RZ, 0x3c, !PT ;  /* 0x0000001205055212 */ /* 0x000fe400078e3cff */
[----:B------:R-:W-:Y:S02]  /*0d00*/  @P5 LOP3.LUT R2, R2, R15, RZ, 0x3c, !PT ;  /* 0x0000000f02025212 */ /* 0x000fe400078e3cff */
[----:B------:R-:W-:Y:S02]  /*0d10*/  @P5 LOP3.LUT R3, R3, R22, RZ, 0x3c, !PT ;  /* 0x0000001603035212 */ /* 0x000fe400078e3cff */
[----:B------:R-:W-:Y:S02]  /*0d20*/  @P0 LOP3.LUT R0, R0, R27, RZ, 0x3c, !PT ;  /* 0x0000001b00000212 */ /* 0x000fe400078e3cff */
[----:B---3--:R-:W-:Y:S02]  /*0d30*/  @P6 LOP3.LUT R4, R4, R19, RZ, 0x3c, !PT ;  /* 0x0000001304046212 */ /* 0x008fe400078e3cff */
[----:B----4-:R-:W-:-:S04]  /*0d40*/  @P6 LOP3.LUT R3, R3, R24, RZ, 0x3c, !PT ;  /* 0x0000001803036212 */ /* 0x010fc800078e3cff */
[----:B------:R-:W-:Y:S02]  /*0d50*/  @P0 LOP3.LUT R3, R3, R28, RZ, 0x3c, !PT ;  /* 0x0000001c03030212 */ /* 0x000fe400078e3cff */
[----:B--2---:R-:W-:Y:S02]  /*0d60*/  @P6 LOP3.LUT R5, R5, R20, RZ, 0x3c, !PT ;  /* 0x0000001405056212 */ /* 0x004fe400078e3cff */
[----:B------:R-:W-:Y:S02]  /*0d70*/  @P6 LOP3.LUT R2, R2, R21, RZ, 0x3c, !PT ;  /* 0x0000001502026212 */ /* 0x000fe400078e3cff */
[----:B------:R-:W-:Y:S02]  /*0d80*/  @P0 LOP3.LUT R5, R5, R26, RZ, 0x3c, !PT ;  /* 0x0000001a05050212 */ /* 0x000fe400078e3cff */
[----:B------:R-:W-:Y:S02]  /*0d90*/  @P0 LOP3.LUT R4, R4, R13, RZ, 0x3c, !PT ;  /* 0x0000000d04040212 */ /* 0x000fe400078e3cff */
[----:B------:R-:W-:Y:S01]  /*0da0*/  @P0 LOP3.LUT R2, R2, R23, RZ, 0x3c, !PT ;  /* 0x0000001702020212 */ /* 0x000fe200078e3cff */
[----:B------:R-:W-:Y:S06]  /*0db0*/  BRA.U UP0, `(.L_x_4) ;  /* 0xfffffff500487547 */ /* 0x000fec000b83ffff */
[----:B------:R-:W-:-:S05]  /*0dc0*/  VIADD R6, R6, 0x1 ;  /* 0x0000000106067836 */ /* 0x000fca0000000000 */
[----:B------:R-:W-:-:S13]  /*0dd0*/  ISETP.NE.AND P0, PT, R6, 0x5, PT ;  /* 0x000000050600780c */ /* 0x000fda0003f05270 */
[----:B------:R-:W-:Y:S05]  /*0de0*/  @P0 BRA `(.L_x_5) ;  /* 0xfffffff400300947 */ /* 0x000fea000383ffff */
[----:B------:R-:W-:Y:S01]  /*0df0*/  LOP3.LUT R6, R7, 0x3, RZ, 0xc0, !PT ;  /* 0x0000000307067812 */ /* 0x000fe200078ec0ff */
[----:B------:R1:W-:Y:S03]  /*0e00*/  STL.64 [R1+0x8], R4 ;  /* 0x0000080401007387 */ /* 0x0003e60000100a00 */
[----:B------:R-:W-:Y:S01]  /*0e10*/  ISETP.NE.U32.AND P0, PT, R6, 0x1, PT ;  /* 0x000000010600780c */ /* 0x000fe20003f05070 */
[----:B------:R1:W-:Y:S03]  /*0e20*/  STL.64 [R1+0x10], R2 ;  /* 0x0000100201007387 */ /* 0x0003e60000100a00 */
[----:B------:R-:W-:Y:S01]  /*0e30*/  ISETP.NE.AND.EX P0, PT, RZ, RZ, PT, P0 ;  /* 0x000000ffff00720c */ /* 0x000fe20003f05300 */
[----:B------:R1:W-:-:S12]  /*0e40*/  STL [R1+0x4], R0 ;  /* 0x0000040001007387 */ /* 0x0003d80000100800 */
[----:B-1----:R-:W-:Y:S05]  /*0e50*/  @!P0 BRA `(.L_x_3) ;  /* 0x0000001800088947 */ /* 0x002fea0003800000 */
[----:B------:R-:W-:Y:S01]  /*0e60*/  UMOV UR4, URZ ;  /* 0x000000ff00047c82 */ /* 0x000fe20008000000 */
[----:B------:R-:W-:Y:S01]  /*0e70*/  UMOV UR5, URZ ;  /* 0x000000ff00057c82 */ /* 0x000fe20008000000 */
[----:B------:R-:W-:Y:S02]  /*0e80*/  IMAD.MOV.U32 R0, RZ, RZ, RZ ;  /* 0x000000ffff007224 */ /* 0x000fe400078e00ff */
[----:B------:R-:W-:Y:S02]  /*0e90*/  IMAD.MOV.U32 R6, RZ, RZ, RZ ;  /* 0x000000ffff067224 */ /* 0x000fe400078e00ff */
[----:B------:R-:W-:Y:S02]  /*0ea0*/  IMAD.MOV.U32 R2, RZ, RZ, RZ ;  /* 0x000000ffff027224 */ /* 0x000fe400078e00ff */
[----:B------:R-:W-:Y:S02]  /*0eb0*/  IMAD.MOV.U32 R5, RZ, RZ, RZ ;  /* 0x000000ffff057224 */ /* 0x000fe400078e00ff */
[----:B------:R-:W-:-:S02]  /*0ec0*/  IMAD.U32 R3, RZ, RZ, UR4 ;  /* 0x00000004ff037e24 */ /* 0x000fc4000f8e00ff */
[----:B------:R-:W-:-:S07]  /*0ed0*/  IMAD.U32 R4, RZ, RZ, UR5 ;  /* 0x00000005ff047e24 */ /* 0x000fce000f8e00ff */
.L_x_7:
[----:B------:R-:W-:-:S06]  /*0ee0*/  IMAD R11, R6, 0x4, R1 ;  /* 0x00000004060b7824 */ /* 0x000fcc00078e0201 */
[----:B------:R-:W5:Y:S01]  /*0ef0*/  LDL R11, [R11+0x4] ;  /* 0x000004000b0b7983 */ /* 0x000f620000100800 */
[----:B------:R-:W-:-:S05]  /*0f00*/  UMOV UR4, URZ ;  /* 0x000000ff00047c82 */ /* 0x000fca0008000000 */
.L_x_6:
        /* <DEDUP_REMOVED lines=8> */
[----:B------:R-:W2:Y:S04]  /*0f90*/  @!P0 LDG.E R13, desc[UR6][R16.64] ;  /* 0x00000006100d8981 */ /* 0x000ea8000c1e1900 */
        /* <DEDUP_REMOVED lines=169> */
[----:B------:R1:W-:Y:S03]  /*1a30*/  STL [R1+0x4], R0 ;  /* 0x0000040001007387 */ /* 0x0003e60000100800 */
[----:B------:R-:W-:Y:S01]  /*1a40*/  ISETP.NE.U32.AND P0, PT, R6, 0x3, PT ;  /* 0x000000030600780c */ /* 0x000fe20003f05070 */
[----:B------:R1:W-:Y:S03]  /*1a50*/  STL.64 [R1+0x8], R4 ;  /* 0x0000080401007387 */ /* 0x0003e60000100a00 */
[----:B------:R-:W-:Y:S01]  /*1a60*/  ISETP.NE.AND.EX P0, PT, RZ, RZ, PT, P0 ;  /* 0x000000ffff00720c */ /* 0x000fe20003f05300 */
[----:B------:R1:W-:-:S12]  /*1a70*/  STL.64 [R1+0x10], R2 ;  /* 0x0000100201007387 */ /* 0x0003d80000100a00 */
[----:B-1----:R-:W-:Y:S05]  /*1a80*/  @P0 BRA `(.L_x_3) ;  /* 0x0000000800fc0947 */ /* 0x002fea0003800000 */
        /* <DEDUP_REMOVED lines=8> */
.L_x_9:
[----:B------:R-:W-:-:S06]  /*1b10*/  IMAD R11, R6, 0x4, R1 ;  /* 0x00000004060b7824 */ /* 0x000fcc00078e0201 */
[----:B------:R-:W5:Y:S01]  /*1b20*/  LDL R11, [R11+0x4] ;  /* 0x000004000b0b7983 */ /* 0x000f620000100800 */
[----:B------:R-:W-:-:S05]  /*1b30*/  UMOV UR4, URZ ;  /* 0x000000ff00047c82 */ /* 0x000fca0008000000 */
.L_x_8:
        /* <DEDUP_REMOVED lines=177> */
[----:B------:R1:W-:Y:S04]  /*2650*/  STL [R1+0x4], R0 ;  /* 0x0000040001007387 */ /* 0x0003e80000100800 */
[----:B------:R1:W-:Y:S04]  /*2660*/  STL.64 [R1+0x8], R4 ;  /* 0x0000080401007387 */ /* 0x0003e80000100a00 */
[----:B------:R1:W-:Y:S02]  /*2670*/  STL.64 [R1+0x10], R2 ;  /* 0x0000100201007387 */ /* 0x0003e40000100a00 */
.L_x_3:
[----:B0-----:R-:W-:Y:S05]  /*2680*/  BSYNC.RECONVERGENT B1 ;  /* 0x0000000000017941 */ /* 0x001fea0003800200 */
.L_x_2:
[C---:B------:R-:W-:Y:S01]  /*2690*/  ISETP.GT.U32.AND P0, PT, R7.reuse, 0x3, PT ;  /* 0x000000030700780c */ /* 0x040fe20003f04070 */
[----:B------:R-:W-:Y:S01]  /*26a0*/  VIADD R10, R10, 0x1 ;  /* 0x000000010a0a7836 */ /* 0x000fe20000000000 */
[--C-:B------:R-:W-:Y:S02]  /*26b0*/  SHF.R.U64 R7, R7, 0x2, R14.reuse ;  /* 0x0000000207077819 */ /* 0x100fe4000000120e */
[----:B------:R-:W-:Y:S02]  /*26c0*/  ISETP.GT.U32.AND.EX P0, PT, R14, RZ, PT, P0 ;  /* 0x000000ff0e00720c */ /* 0x000fe40003f04100 */
[----:B------:R-:W-:-:S11]  /*26d0*/  SHF.R.U32.HI R14, RZ, 0x2, R14 ;  /* 0x00000002ff0e7819 */ /* 0x000fd6000001160e */
[----:B------:R-:W-:Y:S05]  /*26e0*/  @P0 BRA `(.L_x_10) ;  /* 0xffffffd800c40947 */ /* 0x000fea000383ffff */
.L_x_1:
[----:B0-----:R-:W-:Y:S05]  /*26f0*/  BSYNC.RECONVERGENT B0 ;  /* 0x0000000000007941 */ /* 0x001fea0003800200 */
.L_x_0:
[----:B-1----:R-:W-:Y:S01]  /*2700*/  SHF.R.U32.HI R5, RZ, 0x2, R0 ;  /* 0x00000002ff057819 */ /* 0x002fe20000011600 */
[----:B------:R-:W-:Y:S01]  /*2710*/  IMAD.MOV.U32 R7, RZ, RZ, 0x3e055027 ;  /* 0x3e055027ff077424 */ /* 0x000fe200078e00ff */
[----:B------:R-:W-:Y:S01]  /*2720*/  BSSY.RECONVERGENT B0, `(.L_x_11) ;  /* 0x000003a000007945 */ /* 0x000fe20003800200 */
[----:B------:R-:W-:Y:S01]  /*2730*/  IMAD.MOV.U32 R9, RZ, RZ, 0x7f800000 ;  /* 0x7f800000ff097424 */ /* 0x000fe200078e00ff */
[----:B------:R-:W-:Y:S01]  /*2740*/  LOP3.LUT R5, R5, R0, RZ, 0x3c, !PT ;  /* 0x0000000005057212 */ /* 0x000fe200078e3cff */
[----:B------:R-:W-:-:S04]  /*2750*/  IMAD.SHL.U32 R0, R3, 0x10, RZ ;  /* 0x0000001003007824 */ /* 0x000fc800078e00ff */
[----:B------:R-:W-:-:S05]  /*2760*/  IMAD.SHL.U32 R2, R5, 0x2, RZ ;  /* 0x0000000205027824 */ /* 0x000fca00078e00ff */
[----:B------:R-:W-:Y:S01]  /*2770*/  LOP3.LUT R0, R5, R2, R0, 0x96, !PT ;  /* 0x0000000205007212 */ /* 0x000fe200078e9600 */
[----:B------:R-:W-:-:S03]  /*2780*/  IMAD.MOV.U32 R5, RZ, RZ, 0x2f800000 ;  /* 0x2f800000ff057424 */ /* 0x000fc600078e00ff */
[----:B------:R-:W-:-:S05]  /*2790*/  LOP3.LUT R3, R0, R3, RZ, 0x3c, !PT ;  /* 0x0000000300037212 */ /* 0x000fca00078e3cff */
[----:B------:R-:W-:-:S05]  /*27a0*/  VIADD R0, R3, 0x319e49d4 ;  /* 0x319e49d403007836 */ /* 0x000fca0000000000 */
[----:B------:R-:W-:-:S05]  /*27b0*/  I2FP.F32.U32 R0, R0 ;  /* 0x0000000000007245 */ /* 0x000fca0000201000 */
[----:B------:R-:W-:-:S05]  /*27c0*/  FFMA R6, R0, R5, 1.1641532182693481445e-10 ;  /* 0x2f00000000067423 */ /* 0x000fca0000000005 */
[----:B------:R-:W-:-:S13]  /*27d0*/  FSETP.GEU.AND P0, PT, R6, 1.175494350822287508e-38, PT ;  /* 0x008000000600780b */ /* 0x000fda0003f0e000 */
[----:B------:R-:W-:-:S04]  /*27e0*/  @!P0 FMUL R6, R6, 8388608 ;  /* 0x4b00000006068820 */ /* 0x000fc80000400000 */
[----:B------:R-:W-:-:S05]  /*27f0*/  VIADD R0, R6, 0xc0d55555 ;  /* 0xc0d5555506007836 */ /* 0x000fca0000000000 */
[----:B------:R-:W-:-:S05]  /*2800*/  LOP3.LUT R5, R0, 0xff800000, RZ, 0xc0, !PT ;  /* 0xff80000000057812 */ /* 0x000fca00078ec0ff */
[----:B------:R-:W-:Y:S01]  /*2810*/  IMAD.IADD R0, R6, 0x1, -R5 ;  /* 0x0000000106007824 */ /* 0x000fe200078e0a05 */
[----:B------:R-:W-:-:S03]  /*2820*/  I2FP.F32.S32 R5, R5 ;  /* 0x0000000500057245 */ /* 0x000fc60000201400 */
[----:B------:R-:W-:Y:S01]  /*2830*/  FADD R2, R0, -1 ;  /* 0xbf80000000027421 */ /* 0x000fe20000000000 */
[----:B------:R-:W-:Y:S02]  /*2840*/  FSEL R0, RZ, -23, P0 ;  /* 0xc1b80000ff007808 */ /* 0x000fe40000000000 */
[----:B------:R-:W-:Y:S01]  /*2850*/  ISETP.GT.U32.AND P0, PT, R6, 0x7f7fffff, PT ;  /* 0x7f7fffff0600780c */ /* 0x000fe20003f04070 */
[C---:B------:R-:W-:Y:S02]  /*2860*/  FFMA R7, R2.reuse, -R7, 0.14084610342979431152 ;  /* 0x3e1039f602077423 */ /* 0x040fe40000000807 */
[----:B------:R-:W-:Y:S01]  /*2870*/  FFMA R0, R5, 1.1920928955078125e-07, R0 ;  /* 0x3400000005007823 */ /* 0x000fe20000000000 */
[----:B------:R-:W-:Y:S01]  /*2880*/  SHF.R.U32.HI R5, RZ, 0x2, R4 ;  /* 0x00000002ff057819 */ /* 0x000fe20000011604 */
[----:B------:R-:W-:-:S03]  /*2890*/  FFMA R7, R2, R7, -0.12148627638816833496 ;  /* 0xbdf8cdcc02077423 */ /* 0x000fc60000000007 */
[----:B------:R-:W-:Y:S01]  /*28a0*/  LOP3.LUT R5, R5, R4, RZ, 0x3c, !PT ;  /* 0x0000000405057212 */ /* 0x000fe200078e3cff */
[----:B------:R-:W-:-:S04]  /*28b0*/  FFMA R7, R2, R7, 0.13980610668659210205 ;  /* 0x3e0f295502077423 */ /* 0x000fc80000000007 */
[----:B------:R-:W-:-:S04]  /*28c0*/  FFMA R7, R2, R7, -0.16684235632419586182 ;  /* 0xbe2ad8b902077423 */ /* 0x000fc80000000007 */
[----:B------:R-:W-:-:S04]  /*28d0*/  FFMA R7, R2, R7, 0.20012299716472625732 ;  /* 0x3e4ced0b02077423 */ /* 0x000fc80000000007 */
[----:B------:R-:W-:-:S04]  /*28e0*/  FFMA R7, R2, R7, -0.24999669194221496582 ;  /* 0xbe7fff2202077423 */ /* 0x000fc80000000007 */
[----:B------:R-:W-:-:S04]  /*28f0*/  FFMA R7, R2, R7, 0.33333182334899902344 ;  /* 0x3eaaaa7802077423 */ /* 0x000fc80000000007 */
[----:B------:R-:W-:-:S04]  /*2900*/  FFMA R7, R2, R7, -0.5 ;  /* 0xbf00000002077423 */ /* 0x000fc80000000007 */
[----:B------:R-:W-:-:S04]  /*2910*/  FMUL R7, R2, R7 ;  /* 0x0000000702077220 */ /* 0x000fc80000400000 */
[----:B------:R-:W-:Y:S01]  /*2920*/  FFMA R7, R2, R7, R2 ;  /* 0x0000000702077223 */ /* 0x000fe20000000002 */
[----:B------:R-:W-:-:S03]  /*2930*/  IMAD.SHL.U32 R2, R5, 0x2, RZ ;  /* 0x0000000205027824 */ /* 0x000fc600078e00ff */
[----:B------:R-:W-:Y:S01]  /*2940*/  FFMA R7, R0, 0.69314718246459960938, R7 ;  /* 0x3f31721800077823 */ /* 0x000fe20000000007 */
[C---:B------:R-:W-:Y:S01]  /*2950*/  @P0 FFMA R7, R6.reuse, R9, +INF ;  /* 0x7f80000006070423 */ /* 0x040fe20000000009 */
[----:B------:R-:W-:Y:S01]  /*2960*/  IMAD.SHL.U32 R0, R3, 0x10, RZ ;  /* 0x0000001003007824 */ /* 0x000fe200078e00ff */
[----:B------:R-:W-:Y:S02]  /*2970*/  FSETP.NEU.AND P0, PT, R6, RZ, PT ;  /* 0x000000ff0600720b */ /* 0x000fe40003f0d000 */
[----:B------:R-:W-:Y:S02]  /*2980*/  FMUL R7, R7, -2 ;  /* 0xc000000007077820 */ /* 0x000fe40000400000 */
[----:B------:R-:W-:-:S03]  /*2990*/  LOP3.LUT R0, R5, R2, R0, 0x96, !PT ;  /* 0x0000000205007212 */ /* 0x000fc600078e9600 */
[----:B------:R-:W-:Y:S02]  /*29a0*/  FSEL R7, R7, +INF , P0 ;  /* 0x7f80000007077808 */ /* 0x000fe40000000000 */
[----:B------:R-:W-:Y:S02]  /*29b0*/  LOP3.LUT R0, R0, R3, RZ, 0x3c, !PT ;  /* 0x0000000300007212 */ /* 0x000fe400078e3cff */
[----:B------:R0:W1:Y:S01]  /*29c0*/  MUFU.RSQ R2, R7 ;  /* 0x0000000700027308 */ /* 0x0000620000001400 */
[----:B------:R-:W-:Y:S02]  /*29d0*/  VIADD R3, R7, 0xf3000000 ;  /* 0xf300000007037836 */ /* 0x000fe40000000000 */
[----:B------:R-:W-:-:S03]  /*29e0*/  VIADD R0, R0, 0x31a3d199 ;  /* 0x31a3d19900007836 */ /* 0x000fc60000000000 */
[----:B------:R-:W-:Y:S01]  /*29f0*/  ISETP.GT.U32.AND P0, PT, R3, 0x727fffff, PT ;  /* 0x727fffff0300780c */ /* 0x000fe20003f04070 */
[----:B------:R-:W-:Y:S01]  /*2a00*/  IMAD.MOV.U32 R3, RZ, RZ, 0x30c90fdb ;  /* 0x30c90fdbff037424 */ /* 0x000fe200078e00ff */
[----:B------:R-:W-:-:S05]  /*2a10*/  I2FP.F32.U32 R0, R0 ;  /* 0x0000000000007245 */ /* 0x000fca0000201000 */
[----:B------:R-:W-:-:S06]  /*2a20*/  FFMA R5, R0, R3, 7.314590599882819788e-10 ;  /* 0x30490fdb00057423 */ /* 0x000fcc0000000003 */
[----:B01----:R-:W-:Y:S05]  /*2a30*/  @!P0 BRA `(.L_x_12) ;  /* 0x0000000000108947 */ /* 0x003fea0003800000 */
[----:B------:R-:W-:Y:S01]  /*2a40*/  IMAD.MOV.U32 R0, RZ, RZ, R7 ;  /* 0x000000ffff007224 */ /* 0x000fe200078e0007 */
[----:B------:R-:W-:-:S07]  /*2a50*/  MOV R9, 0x2a70 ;  /* 0x00002a7000097802 */ /* 0x000fce0000000f00 */
[----:B------:R-:W-:Y:S05]  /*2a60*/  CALL.REL.NOINC `($__internal_0_$__cuda_sm20_sqrt_rn_f32_slowpath) ;  /* 0x0000000000d07944 */ /* 0x000fea0003c00000 */
[----:B------:R-:W-:Y:S05]  /*2a70*/  BRA `(.L_x_13) ;  /* 0x0000000000107947 */ /* 0x000fea0003800000 */
.L_x_12:
[----:B------:R-:W-:Y:S01]  /*2a80*/  FMUL.FTZ R0, R7, R2 ;  /* 0x0000000207007220 */ /* 0x000fe20000410000 */
[----:B------:R-:W-:-:S03]  /*2a90*/  FMUL.FTZ R2, R2, 0.5 ;  /* 0x3f00000002027820 */ /* 0x000fc60000410000 */
[----:B------:R-:W-:-:S04]  /*2aa0*/  FFMA R3, -R0, R0, R7 ;  /* 0x0000000000037223 */ /* 0x000fc80000000107 */
[----:B------:R-:W-:-:S07]  /*2ab0*/  FFMA R0, R3, R2, R0 ;  /* 0x0000000203007223 */ /* 0x000fce0000000000 */
.L_x_13:
[----:B------:R-:W-:Y:S05]  /*2ac0*/  BSYNC.RECONVERGENT B0 ;  /* 0x0000000000007941 */ /* 0x000fea0003800200 */
.L_x_11:
[----:B------:R-:W0:Y:S01]  /*2ad0*/  LDC.64 R6, c[0x0][0x398] ;  /* 0x0000e600ff067b82 */ /* 0x000e220000000a00 */
[----:B------:R-:W-:Y:S01]  /*2ae0*/  FMUL.RZ R3, R5, 0.15915493667125701904 ;  /* 0x3e22f98305037820 */ /* 0x000fe2000040c000 */
[----:B------:R-:W1:Y:S05]  /*2af0*/  LDCU UR4, c[0x0][0x394] ;  /* 0x00007280ff0477ac */ /* 0x000e6a0008000800 */
[----:B------:R-:W2:Y:S01]  /*2b00*/  MUFU.SIN R3, R3 ;  /* 0x0000000300037308 */ /* 0x000ea20000000400 */
[----:B0-----:R-:W-:-:S07]  /*2b10*/  VIADD R4, R7, 0xf3000000 ;  /* 0xf300000007047836 */ /* 0x001fce0000000000 */
[----:B------:R0:W3:Y:S01]  /*2b20*/  MUFU.RSQ R2, R7 ;  /* 0x0000000700027308 */ /* 0x0000e20000001400 */
[----:B------:R-:W-:Y:S01]  /*2b30*/  FMUL R5, R6, -0.5 ;  /* 0xbf00000006057820 */ /* 0x000fe20000400000 */
[----:B--2---:R-:W-:Y:S01]  /*2b40*/  FMUL R11, R3, R0 ;  /* 0x00000000030b7220 */ /* 0x004fe20000400000 */
[----:B------:R-:W-:Y:S02]  /*2b50*/  ISETP.GT.U32.AND P0, PT, R4, 0x727fffff, PT ;  /* 0x727fffff0400780c */ /* 0x000fe40003f04070 */
[----:B-1----:R-:W-:-:S11]  /*2b60*/  FFMA R5, R5, R6, UR4 ;  /* 0x0000000405057e23 */ /* 0x002fd60008000006 */
[----:B0-----:R-:W-:Y:S05]  /*2b70*/  @!P0 BRA `(.L_x_14) ;  /* 0x00000000001c8947 */ /* 0x001fea0003800000 */
[----:B------:R-:W0:Y:S01]  /*2b80*/  LDCU UR4, c[0x0][0x39c] ;  /* 0x00007380ff0477ac */ /* 0x000e220008000800 */
[----:B------:R-:W-:Y:S01]  /*2b90*/  BSSY.RECONVERGENT B0, `(.L_x_15) ;  /* 0x0000004000007945 */ /* 0x000fe20003800200 */
[----:B------:R-:W-:Y:S01]  /*2ba0*/  MOV R9, 0x2bd0 ;  /* 0x00002bd000097802 */ /* 0x000fe20000000f00 */
[----:B0-----:R-:W-:-:S07]  /*2bb0*/  IMAD.U32 R0, RZ, RZ, UR4 ;  /* 0x00000004ff007e24 */ /* 0x001fce000f8e00ff */
[----:B---3--:R-:W-:Y:S05]  /*2bc0*/  CALL.REL.NOINC `($__internal_0_$__cuda_sm20_sqrt_rn_f32_slowpath) ;  /* 0x0000000000787944 */ /* 0x008fea0003c00000 */
[----:B------:R-:W-:Y:S05]  /*2bd0*/  BSYNC.RECONVERGENT B0 ;  /* 0x0000000000007941 */ /* 0x000fea0003800200 */
.L_x_15:
[----:B------:R-:W-:Y:S05]  /*2be0*/  BRA `(.L_x_16) ;  /* 0x0000000000107947 */ /* 0x000fea0003800000 */
.L_x_14:
[C---:B---3--:R-:W-:Y:S01]  /*2bf0*/  FMUL.FTZ R0, R2.reuse, R7 ;  /* 0x0000000702007220 */ /* 0x048fe20000410000 */
[----:B------:R-:W-:-:S03]  /*2c00*/  FMUL.FTZ R2, R2, 0.5 ;  /* 0x3f00000002027820 */ /* 0x000fc60000410000 */
[----:B------:R-:W-:-:S04]  /*2c10*/  FFMA R3, -R0, R0, R7 ;  /* 0x0000000000037223 */ /* 0x000fc80000000107 */
[----:B------:R-:W-:-:S07]  /*2c20*/  FFMA R0, R3, R2, R0 ;  /* 0x0000000203007223 */ /* 0x000fce0000000000 */
.L_x_16:
[----:B------:R-:W0:Y:S01]  /*2c30*/  LDCU.64 UR4, c[0x0][0x398] ;  /* 0x00007300ff0477ac */ /* 0x000e220008000a00 */
[----:B------:R-:W-:Y:S01]  /*2c40*/  IMAD.MOV.U32 R3, RZ, RZ, 0x3bbb989d ;  /* 0x3bbb989dff037424 */ /* 0x000fe200078e00ff */
[----:B------:R-:W1:Y:S01]  /*2c50*/  LDC R4, c[0x0][0x390] ;  /* 0x0000e400ff047b82 */ /* 0x000e620000000800 */
[----:B------:R-:W2:Y:S01]  /*2c60*/  LDCU.64 UR8, c[0x0][0x380] ;  /* 0x00007000ff0877ac */ /* 0x000ea20008000a00 */
[----:B0-----:R-:W-:Y:S01]  /*2c70*/  FMUL R0, R0, UR4 ;  /* 0x0000000400007c20 */ /* 0x001fe20008400000 */
[----:B------:R-:W1:Y:S03]  /*2c80*/  LDCU UR4, c[0x0][0x38c] ;  /* 0x00007180ff0477ac */ /* 0x000e660008000800 */
[----:B------:R-:W-:-:S04]  /*2c90*/  FMUL R0, R11, R0 ;  /* 0x000000000b007220 */ /* 0x000fc80000400000 */
[----:B------:R-:W-:Y:S01]  /*2ca0*/  FFMA R0, R5, UR5, R0 ;  /* 0x0000000505007c23 */ /* 0x000fe20008000000 */
[----:B------:R-:W-:-:S03]  /*2cb0*/  IMAD.MOV.U32 R5, RZ, RZ, 0x437c0000 ;  /* 0x437c0000ff057424 */ /* 0x000fc600078e00ff */
[----:B------:R-:W-:-:S04]  /*2cc0*/  FFMA.SAT R2, R0, R3, 0.5 ;  /* 0x3f00000000027423 */ /* 0x000fc80000002003 */
[----:B------:R-:W-:Y:S01]  /*2cd0*/  FFMA.RM R2, R2, R5, 12582913 ;  /* 0x4b40000102027423 */ /* 0x000fe20000004005 */
[----:B------:R-:W-:-:S03]  /*2ce0*/  SHF.R.S32.HI R5, RZ, 0x1f, R12 ;  /* 0x0000001fff057819 */ /* 0x000fc6000001140c */
[C---:B------:R-:W-:Y:S01]  /*2cf0*/  FADD R3, R2.reuse, -12583039 ;  /* 0xcb40007f02037421 */ /* 0x040fe20000000000 */
[----:B------:R-:W-:-:S03]  /*2d00*/  IMAD.SHL.U32 R2, R2, 0x800000, RZ ;  /* 0x0080000002027824 */ /* 0x000fc600078e00ff */
[----:B------:R-:W-:-:S04]  /*2d10*/  FFMA R3, R0, 1.4426950216293334961, -R3 ;  /* 0x3fb8aa3b00037823 */ /* 0x000fc80000000803 */
[----:B------:R-:W-:-:S04]  /*2d20*/  FFMA R0, R0, 1.925963033500011079e-08, R3 ;  /* 0x32a5706000007823 */ /* 0x000fc80000000003 */
[----:B------:R-:W0:Y:S02]  /*2d30*/  MUFU.EX2 R3, R0 ;  /* 0x0000000000037308 */ /* 0x000e240000000800 */
[----:B0-----:R-:W-:Y:S01]  /*2d40*/  FMUL R3, R2, R3 ;  /* 0x0000000302037220 */ /* 0x001fe20000400000 */
[----:B--2---:R-:W-:-:S03]  /*2d50*/  LEA R2, P0, R12, UR8, 0x2 ;  /* 0x000000080c027c11 */ /* 0x004fc6000f8010ff */
[----:B-1----:R-:W-:Y:S01]  /*2d60*/  FFMA R4, R3, UR4, -R4 ;  /* 0x0000000403047c23 */ /* 0x002fe20008000804 */
[----:B------:R-:W-:-:S04]  /*2d70*/  LEA.HI.X R3, R12, UR9, R5, 0x2, P0 ;  /* 0x000000090c037c11 */ /* 0x000fc800080f1405 */
[----:B------:R-:W-:-:S05]  /*2d80*/  FMNMX R5, RZ, R4, !PT ;  /* 0x00000004ff057209 */ /* 0x000fca0007800000 */
[----:B------:R-:W-:Y:S01]  /*2d90*/  STG.E desc[UR6][R2.64], R5 ;  /* 0x0000000502007986 */ /* 0x000fe2000c101906 */
[----:B------:R-:W-:Y:S05]  /*2da0*/  EXIT ;  /* 0x000000000000794d */ /* 0x000fea0003800000 */
        .weak           $__internal_0_$__cuda_sm20_sqrt_rn_f32_slowpath
        .type           $__internal_0_$__cuda_sm20_sqrt_rn_f32_slowpath,@function
        .size           $__internal_0_$__cuda_sm20_sqrt_rn_f32_slowpath,(.L_x_19 - $__internal_0_$__cuda_sm20_sqrt_rn_f32_slowpath)
$__internal_0_$__cuda_sm20_sqrt_rn_f32_slowpath:
[----:B------:R-:W-:-:S13]  /*2db0*/  LOP3.LUT P0, RZ, R0, 0x7fffffff, RZ, 0xc0, !PT ;  /* 0x7fffffff00ff7812 */ /* 0x000fda000780c0ff */
[----:B------:R-:W-:Y:S01]  /*2dc0*/  @!P0 IMAD.MOV.U32 R2, RZ, RZ, R0 ;  /* 0x000000ffff028224 */ /* 0x000fe200078e0000 */
[----:B------:R-:W-:Y:S06]  /*2dd0*/  @!P0 BRA `(.L_x_17) ;  /* 0x0000000000408947 */ /* 0x000fec0003800000 */
[----:B------:R-:W-:-:S13]  /*2de0*/  FSETP.GEU.FTZ.AND P0, PT, R0, RZ, PT ;  /* 0x000000ff0000720b */ /* 0x000fda0003f1e000 */
[----:B------:R-:W-:Y:S01]  /*2df0*/  @!P0 IMAD.MOV.U32 R2, RZ, RZ, 0x7fffffff ;  /* 0x7fffffffff028424 */ /* 0x000fe200078e00ff */
[----:B------:R-:W-:Y:S06]  /*2e00*/  @!P0 BRA `(.L_x_17) ;  /* 0x0000000000348947 */ /* 0x000fec0003800000 */
[----:B------:R-:W-:-:S13]  /*2e10*/  FSETP.GTU.FTZ.AND P0, PT, |R0|, +INF , PT ;  /* 0x7f8000000000780b */ /* 0x000fda0003f1c200 */
[----:B------:R-:W-:Y:S01]  /*2e20*/  @P0 FADD.FTZ R2, R0, 1 ;  /* 0x3f80000000020421 */ /* 0x000fe20000010000 */
[----:B------:R-:W-:Y:S06]  /*2e30*/  @P0 BRA `(.L_x_17) ;  /* 0x0000000000280947 */ /* 0x000fec0003800000 */
[----:B------:R-:W-:-:S13]  /*2e40*/  FSETP.NEU.FTZ.AND P0, PT, |R0|, +INF , PT ;  /* 0x7f8000000000780b */ /* 0x000fda0003f1d200 */
[----:B------:R-:W-:-:S04]  /*2e50*/  @P0 FFMA R3, R0, 1.84467440737095516160e+19, RZ ;  /* 0x5f80000000030823 */ /* 0x000fc800000000ff */
[----:B------:R-:W0:Y:S02]  /*2e60*/  @P0 MUFU.RSQ R2, R3 ;  /* 0x0000000300020308 */ /* 0x000e240000001400 */
[----:B0-----:R-:W-:Y:S01]  /*2e70*/  @P0 FMUL.FTZ R4, R3, R2 ;  /* 0x0000000203040220 */ /* 0x001fe20000410000 */
[----:B------:R-:W-:Y:S01]  /*2e80*/  @P0 FMUL.FTZ R8, R2, 0.5 ;  /* 0x3f00000002080820 */ /* 0x000fe20000410000 */
[----:B------:R-:W-:Y:S02]  /*2e90*/  @!P0 IMAD.MOV.U32 R2, RZ, RZ, R0 ;  /* 0x000000ffff028224 */ /* 0x000fe400078e0000 */
[----:B------:R-:W-:-:S04]  /*2ea0*/  @P0 FADD.FTZ R6, -R4, -RZ ;  /* 0x800000ff04060221 */ /* 0x000fc80000010100 */
[----:B------:R-:W-:-:S04]  /*2eb0*/  @P0 FFMA R7, R4, R6, R3 ;  /* 0x0000000604070223 */ /* 0x000fc80000000003 */
[----:B------:R-:W-:-:S04]  /*2ec0*/  @P0 FFMA R7, R7, R8, R4 ;  /* 0x0000000807070223 */ /* 0x000fc80000000004 */
[----:B------:R-:W-:-:S07]  /*2ed0*/  @P0 FMUL.FTZ R2, R7, 2.3283064365386962891e-10 ;  /* 0x2f80000007020820 */ /* 0x000fce0000410000 */
.L_x_17:
[----:B------:R-:W-:Y:S02]  /*2ee0*/  IMAD.MOV.U32 R0, RZ, RZ, R2 ;  /* 0x000000ffff007224 */ /* 0x000fe400078e0002 */
[----:B------:R-:W-:Y:S02]  /*2ef0*/  IMAD.MOV.U32 R2, RZ, RZ, R9 ;  /* 0x000000ffff027224 */ /* 0x000fe400078e0009 */
[----:B------:R-:W-:-:S04]  /*2f00*/  IMAD.MOV.U32 R3, RZ, RZ, 0x0 ;  /* 0x00000000ff037424 */ /* 0x000fc800078e00ff */
[----:B------:R-:W-:Y:S05]  /*2f10*/  RET.REL.NODEC R2 `(monte_carlo) ;  /* 0xffffffd002387950 */ /* 0x000fea0003c3ffff */
.L_x_18:
[----:B------:R-:W-:-:S00]  /*2f20*/  BRA `(.L_x_18) ;  /* 0xfffffffc00fc7947 */ /* 0x000fc0000383ffff */
[----:B------:R-:W-:-:S00]  /*2f30*/  NOP ;  /* 0x0000000000007918 */ /* 0x000fc00000000000 */
        /* <DEDUP_REMOVED lines=12> */
.L_x_19:


//--------------------- .nv.global.init           --------------------------
	.section	.nv.global.init,"aw",@progbits
	.align	4
.nv.global.init:
	.type		mrg32k3aM1SubSeq,@object
	.size		mrg32k3aM1SubSeq,(mrg32k3aM2SubSeq - mrg32k3aM1SubSeq)
mrg32k3aM1SubSeq:
        /*0000*/ 	.byte	0x0b, 0xcc, 0xee, 0x04, 0x73, 0x29, 0x8b, 0x6f, 0xf6, 0x53, 0x03, 0xf6, 0x23, 0xf6, 0xea, 0xda
        /* <DEDUP_REMOVED lines=125> */
	.type		mrg32k3aM2SubSeq,@object
	.size		mrg32k3aM2SubSeq,(mrg32k3aM1 - mrg32k3aM2SubSeq)
mrg32k3aM2SubSeq:
        /* <DEDUP_REMOVED lines=126> */
	.type		mrg32k3aM1,@object
	.size		mrg32k3aM1,(mrg32k3aM1Seq - mrg32k3aM1)
mrg32k3aM1:
        /* <DEDUP_REMOVED lines=144> */
	.type		mrg32k3aM1Seq,@object
	.size		mrg32k3aM1Seq,(mrg32k3aM2 - mrg32k3aM1Seq)
mrg32k3aM1Seq:
        /* <DEDUP_REMOVED lines=144> */
	.type		mrg32k3aM2,@object
	.size		mrg32k3aM2,(mrg32k3aM2Seq - mrg32k3aM2)
mrg32k3aM2:
        /* <DEDUP_REMOVED lines=144> */
	.type		mrg32k3aM2Seq,@object
	.size		mrg32k3aM2Seq,(precalc_xorwow_matrix - mrg32k3aM2Seq)
mrg32k3aM2Seq:
        /* <DEDUP_REMOVED lines=144> */
	.type		precalc_xorwow_matrix,@object
	.size		precalc_xorwow_matrix,(precalc_xorwow_offset_matrix - precalc_xorwow_matrix)
precalc_xorwow_matrix:
        /* <DEDUP_REMOVED lines=6400> */
	.type		precalc_xorwow_offset_matrix,@object
	.size		precalc_xorwow_offset_matrix,(.L_1 - precalc_xorwow_offset_matrix)
precalc_xorwow_offset_matrix:
        /* <DEDUP_REMOVED lines=6400> */
.L_1:


//--------------------- .nv.shared.reserved.0     --------------------------
	.section	.nv.shared.reserved.0,"aw",@nobits
	.weak		__nv_reservedSMEM_offset_0_alias
	.size		__nv_reservedSMEM_offset_0_alias, 0, 64
	.other		__nv_reservedSMEM_offset_0_alias,@"STO_CUDA_RESERVED_SHARED STV_DEFAULT"
__nv_reservedSMEM_offset_0_alias:
	.zero		0
	.zero		64


//--------------------- .nv.constant0.monte_carlo --------------------------
	.section	.nv.constant0.monte_carlo,"a",@progbits
	.sectionflags	@""
	.align	4
.nv.constant0.monte_carlo:
	.zero		928


//--------------------- SYMBOLS --------------------------

	.type		.nv.reservedSmem.offset0,@object
	.size		.nv.reservedSmem.offset0,0x4
